	.target	sm_90a

	.elftype	@"ET_EXEC"


//--------------------- .note.nv.tkinfo           --------------------------
	.section	.note.nv.tkinfo,"",@"SHT_NOTE"
	.sectionflags	@"SHF_NOTE_NV_TKINFO"
	.tkinfo
        /*0018*/ 	.word	0x00000002
        /*0030*/ 	.string	""
        /*0030*/ 	.string	"ptxas"
        /*0030*/ 	.string	"Cuda compilation tools, release 13.0, V13.0.88"
        /*0030*/ 	.string	"Build cuda_13.0.r13.0/compiler.36424714_0"
        /*0030*/ 	.string	"-arch sm_90a -m 64 "



//--------------------- .note.nv.cuinfo           --------------------------
	.section	.note.nv.cuinfo,"",@"SHT_NOTE"
	.sectionflags	@"SHF_NOTE_NV_CUINFO"
        /*0018*/ 	.short	0x0002
        /*001a*/ 	.short	0x005a
        /*001c*/ 	.short	0x0082
	.zero		2


//--------------------- .nv.info                  --------------------------
	.section	.nv.info,"",@"SHT_CUDA_INFO"
	.align	4


	//----- nvinfo : EIATTR_REGCOUNT
	.align		4
        /*0000*/ 	.byte	0x04, 0x2f
        /*0002*/ 	.short	(.L_15 - .L_14)
	.align		4
.L_14:
        /*0004*/ 	.word	index@(_ZN7cutlass13device_kernelINS_4gemm6kernel13GemmUniversalIN4cute5tupleIJiiiiEEENS1_10collective13CollectiveMmaINS1_34MainloopSm90TmaGmmaWarpSpecializedILi3ENS5_IJNS4_1CILi1EEESB_SB_EEENS1_35KernelTmaWarpSpecializedCooperativeEEENS5_IJNSA_ILi128EEENSA_ILi256EEESF_EEENS_10tfloat32_tENS5_IJlSB_lEEESI_SJ_NS4_8TiledMMAINS4_8MMA_AtomIJNS4_4SM904GMMA30MMA_64x256x8_F32TF32TF32_SS_TNILNSN_7ScaleInE1ELSP_1EEEEEENS4_6LayoutINS5_IJNSA_ILi2EEESB_SB_EEENS5_IJSB_NSA_ILi0EEESV_EEEEENS5_IJNS4_10UnderscoreESY_SY_EEEEENS4_13SM90_TMA_LOADENS4_14ComposedLayoutINS4_7SwizzleILi3ELi4ELi3EEENS4_18smem_ptr_flag_bitsILi32EEENSS_INS5_IJNSA_ILi8EEENSA_ILi32EEEEEENS5_IJS18_SB_EEEEEEEvNS4_8identityES11_S1C_vS1D_EENS_8epilogue10collective6detail29Sm90TmaWarpSpecializedAdapterINS1G_15DefaultEpilogueISI_SJ_SJ_NS1F_6thread17LinearCombinationISI_Li1EffLNS1K_9ScaleType4KindE0ELNS_15FloatRoundStyleE2ESI_EENS1_15EpilogueDefaultEEEEEvvEEEEvNT_6ParamsE)
        /*0008*/ 	.word	0x000000a8


	//----- nvinfo : EIATTR_FRAME_SIZE
	.align		4
.L_15:
        /*000c*/ 	.byte	0x04, 0x11
        /*000e*/ 	.short	(.L_17 - .L_16)
	.align		4
.L_16:
        /*0010*/ 	.word	index@(_ZN7cutlass13device_kernelINS_4gemm6kernel13GemmUniversalIN4cute5tupleIJiiiiEEENS1_10collective13CollectiveMmaINS1_34MainloopSm90TmaGmmaWarpSpecializedILi3ENS5_IJNS4_1CILi1EEESB_SB_EEENS1_35KernelTmaWarpSpecializedCooperativeEEENS5_IJNSA_ILi128EEENSA_ILi256EEESF_EEENS_10tfloat32_tENS5_IJlSB_lEEESI_SJ_NS4_8TiledMMAINS4_8MMA_AtomIJNS4_4SM904GMMA30MMA_64x256x8_F32TF32TF32_SS_TNILNSN_7ScaleInE1ELSP_1EEEEEENS4_6LayoutINS5_IJNSA_ILi2EEESB_SB_EEENS5_IJSB_NSA_ILi0EEESV_EEEEENS5_IJNS4_10UnderscoreESY_SY_EEEEENS4_13SM90_TMA_LOADENS4_14ComposedLayoutINS4_7SwizzleILi3ELi4ELi3EEENS4_18smem_ptr_flag_bitsILi32EEENSS_INS5_IJNSA_ILi8EEENSA_ILi32EEEEEENS5_IJS18_SB_EEEEEEEvNS4_8identityES11_S1C_vS1D_EENS_8epilogue10collective6detail29Sm90TmaWarpSpecializedAdapterINS1G_15DefaultEpilogueISI_SJ_SJ_NS1F_6thread17LinearCombinationISI_Li1EffLNS1K_9ScaleType4KindE0ELNS_15FloatRoundStyleE2ESI_EENS1_15EpilogueDefaultEEEEEvvEEEEvNT_6ParamsE)
        /*0014*/ 	.word	0x00000000


	//----- nvinfo : EIATTR_MIN_STACK_SIZE
	.align		4
.L_17:
        /*0018*/ 	.byte	0x04, 0x12
        /*001a*/ 	.short	(.L_19 - .L_18)
	.align		4
.L_18:
        /*001c*/ 	.word	index@(_ZN7cutlass13device_kernelINS_4gemm6kernel13GemmUniversalIN4cute5tupleIJiiiiEEENS1_10collective13CollectiveMmaINS1_34MainloopSm90TmaGmmaWarpSpecializedILi3ENS5_IJNS4_1CILi1EEESB_SB_EEENS1_35KernelTmaWarpSpecializedCooperativeEEENS5_IJNSA_ILi128EEENSA_ILi256EEESF_EEENS_10tfloat32_tENS5_IJlSB_lEEESI_SJ_NS4_8TiledMMAINS4_8MMA_AtomIJNS4_4SM904GMMA30MMA_64x256x8_F32TF32TF32_SS_TNILNSN_7ScaleInE1ELSP_1EEEEEENS4_6LayoutINS5_IJNSA_ILi2EEESB_SB_EEENS5_IJSB_NSA_ILi0EEESV_EEEEENS5_IJNS4_10UnderscoreESY_SY_EEEEENS4_13SM90_TMA_LOADENS4_14ComposedLayoutINS4_7SwizzleILi3ELi4ELi3EEENS4_18smem_ptr_flag_bitsILi32EEENSS_INS5_IJNSA_ILi8EEENSA_ILi32EEEEEENS5_IJS18_SB_EEEEEEEvNS4_8identityES11_S1C_vS1D_EENS_8epilogue10collective6detail29Sm90TmaWarpSpecializedAdapterINS1G_15DefaultEpilogueISI_SJ_SJ_NS1F_6thread17LinearCombinationISI_Li1EffLNS1K_9ScaleType4KindE0ELNS_15FloatRoundStyleE2ESI_EENS1_15EpilogueDefaultEEEEEvvEEEEvNT_6ParamsE)
        /*0020*/ 	.word	0x00000000
.L_19:


//--------------------- .nv.compat                --------------------------
	.section	.nv.compat,"",@"SHT_CUDA_COMPAT_INFO"
	.align	4
        /*0000*/ 	.byte	0x02, 0x09, 0x01, 0x00, 0x02, 0x02, 0x04, 0x00, 0x02, 0x05, 0x05, 0x00, 0x03, 0x07, 0x01, 0x01
        /*0010*/ 	.byte	0x02, 0x03, 0x01, 0x00, 0x02, 0x06, 0x01, 0x00, 0x04, 0x0b, 0x08, 0x00, 0x00, 0x00, 0x00, 0x00
        /*0020*/ 	.byte	0x00, 0x00, 0x00, 0x00


//--------------------- .nv.info._ZN7cutlass13device_kernelINS_4gemm6kernel13GemmUniversalIN4cute5tupleIJiiiiEEENS1_10collective13CollectiveMmaINS1_34MainloopSm90TmaGmmaWarpSpecializedILi3ENS5_IJNS4_1CILi1EEESB_SB_EEENS1_35KernelTmaWarpSpecializedCooperativeEEENS5_IJNSA_ILi128EEENSA_ILi256EEESF_EEENS_10tfloat32_tENS5_IJlSB_lEEESI_SJ_NS4_8TiledMMAINS4_8MMA_AtomIJNS4_4SM904GMMA30MMA_64x256x8_F32TF32TF32_SS_TNILNSN_7ScaleInE1ELSP_1EEEEEENS4_6LayoutINS5_IJNSA_ILi2EEESB_SB_EEENS5_IJSB_NSA_ILi0EEESV_EEEEENS5_IJNS4_10UnderscoreESY_SY_EEEEENS4_13SM90_TMA_LOADENS4_14ComposedLayoutINS4_7SwizzleILi3ELi4ELi3EEENS4_18smem_ptr_flag_bitsILi32EEENSS_INS5_IJNSA_ILi8EEENSA_ILi32EEEEEENS5_IJS18_SB_EEEEEEEvNS4_8identityES11_S1C_vS1D_EENS_8epilogue10collective6detail29Sm90TmaWarpSpecializedAdapterINS1G_15DefaultEpilogueISI_SJ_SJ_NS1F_6thread17LinearCombinationISI_Li1EffLNS1K_9ScaleType4KindE0ELNS_15FloatRoundStyleE2ESI_EENS1_15EpilogueDefaultEEEEEvvEEEEvNT_6ParamsE --------------------------
	.section	.nv.info._ZN7cutlass13device_kernelINS_4gemm6kernel13GemmUniversalIN4cute5tupleIJiiiiEEENS1_10collective13CollectiveMmaINS1_34MainloopSm90TmaGmmaWarpSpecializedILi3ENS5_IJNS4_1CILi1EEESB_SB_EEENS1_35KernelTmaWarpSpecializedCooperativeEEENS5_IJNSA_ILi128EEENSA_ILi256EEESF_EEENS_10tfloat32_tENS5_IJlSB_lEEESI_SJ_NS4_8TiledMMAINS4_8MMA_AtomIJNS4_4SM904GMMA30MMA_64x256x8_F32TF32TF32_SS_TNILNSN_7ScaleInE1ELSP_1EEEEEENS4_6LayoutINS5_IJNSA_ILi2EEESB_SB_EEENS5_IJSB_NSA_ILi0EEESV_EEEEENS5_IJNS4_10UnderscoreESY_SY_EEEEENS4_13SM90_TMA_LOADENS4_14ComposedLayoutINS4_7SwizzleILi3ELi4ELi3EEENS4_18smem_ptr_flag_bitsILi32EEENSS_INS5_IJNSA_ILi8EEENSA_ILi32EEEEEENS5_IJS18_SB_EEEEEEEvNS4_8identityES11_S1C_vS1D_EENS_8epilogue10collective6detail29Sm90TmaWarpSpecializedAdapterINS1G_15DefaultEpilogueISI_SJ_SJ_NS1F_6thread17LinearCombinationISI_Li1EffLNS1K_9ScaleType4KindE0ELNS_15FloatRoundStyleE2ESI_EENS1_15EpilogueDefaultEEEEEvvEEEEvNT_6ParamsE,"",@"SHT_CUDA_INFO"
	.sectionflags	@""
	.align	4


	//----- nvinfo : EIATTR_CUDA_API_VERSION
	.align		4
        /*0000*/ 	.byte	0x04, 0x37
        /*0002*/ 	.short	(.L_21 - .L_20)
.L_20:
        /*0004*/ 	.word	0x00000082


	//----- nvinfo : EIATTR_KPARAM_INFO
	.align		4
.L_21:
        /*0008*/ 	.byte	0x04, 0x17
        /*000a*/ 	.short	(.L_23 - .L_22)
.L_22:
        /*000c*/ 	.word	0x00000000
        /*0010*/ 	.short	0x0000
        /*0012*/ 	.short	0x0070
        /*0014*/ 	.byte	0x00, 0xf0, 0x01, 0x10


	//----- nvinfo : EIATTR_SPARSE_MMA_MASK
	.align		4
.L_23:
        /*0018*/ 	.byte	0x03, 0x50
        /*001a*/ 	.short	0x0000


	//----- nvinfo : EIATTR_MAXREG_COUNT
	.align		4
        /*001c*/ 	.byte	0x03, 0x1b
        /*001e*/ 	.short	0x00a8


	//----- nvinfo : EIATTR_NUM_BARRIERS
	.align		4
        /*0020*/ 	.byte	0x02, 0x4c
        /*0022*/ 	.byte	0x01
	.zero		1


	//----- nvinfo : EIATTR_EXTERNS
	.align		4
        /*0024*/ 	.byte	0x04, 0x0f
        /*0026*/ 	.short	(.L_25 - .L_24)


	//   ....[0]....
	.align		4
.L_24:
        /*0028*/ 	.word	index@(__assertfail)


	//----- nvinfo : EIATTR_MERCURY_ISA_VERSION
	.align		4
.L_25:
        /*002c*/ 	.byte	0x03, 0x5f
        /*002e*/ 	.short	0x0101


	//----- nvinfo : EIATTR_INT_WARP_WIDE_INSTR_OFFSETS
	.align		4
        /*0030*/ 	.byte	0x04, 0x31
        /*0032*/ 	.short	(.L_27 - .L_26)


	//   ....[0]....
.L_26:
        /*0034*/ 	.word	0x00000390


	//   ....[1]....
        /*0038*/ 	.word	0x000003c0


	//   ....[2]....
        /*003c*/ 	.word	0x000004a0


	//----- nvinfo : EIATTR_COOP_GROUP_MASK_REGIDS
	.align		4
.L_27:
        /*0040*/ 	.byte	0x04, 0x29
        /*0042*/ 	.short	(.L_29 - .L_28)


	//   ....[0]....
.L_28:
        /*0044*/ 	.word	0xffffffff


	//   ....[1]....
        /*0048*/ 	.word	0xffffffff


	//   ....[2]....
        /*004c*/ 	.word	0xffffffff


	//   ....[3]....
        /*0050*/ 	.word	0xffffffff


	//   ....[4]....
        /*0054*/ 	.word	0xffffffff


	//----- nvinfo : EIATTR_COOP_GROUP_INSTR_OFFSETS
	.align		4
.L_29:
        /*0058*/ 	.byte	0x04, 0x28
        /*005a*/ 	.short	(.L_31 - .L_30)


	//   ....[0]....
.L_30:
        /*005c*/ 	.word	0x00000060


	//   ....[1]....
        /*0060*/ 	.word	0x00000070


	//   ....[2]....
        /*0064*/ 	.word	0x00000130


	//   ....[3]....
        /*0068*/ 	.word	0x000002a0


	//   ....[4]....
        /*006c*/ 	.word	0x00000f50


	//----- nvinfo : EIATTR_REG_RECONFIG
	.align		4
.L_31:
        /*0070*/ 	.byte	0x01, 0x54
	.zero		2


	//----- nvinfo : EIATTR_SYSCALL_OFFSETS
	.align		4
        /*0074*/ 	.byte	0x04, 0x46
        /*0076*/ 	.short	(.L_33 - .L_32)


	//   ....[0]....
.L_32:
        /*0078*/ 	.word	0x00001110


	//----- nvinfo : EIATTR_MBARRIER_INSTR_OFFSETS
	.align		4
.L_33:
        /*007c*/ 	.byte	0x04, 0x39
        /*007e*/ 	.short	(.L_35 - .L_34)


	//   ....[0]....
.L_34:
        /*0080*/ 	.word	0x00000230
        /*0084*/ 	.word	0x000000ff
        /*0088*/ 	.word	0x00000000
        /*008c*/ 	.short	0x0100
        /*008e*/ 	.byte	0x08
	.zero		1


	//   ....[1]....
        /*0090*/ 	.word	0x00000240
        /*0094*/ 	.word	0x000000ff
        /*0098*/ 	.word	0x00000018
        /*009c*/ 	.short	0x0100
        /*009e*/ 	.byte	0x08
	.zero		1


	//   ....[2]....
        /*00a0*/ 	.word	0x00000250
        /*00a4*/ 	.word	0x000000ff
        /*00a8*/ 	.word	0x00000008
        /*00ac*/ 	.short	0x0100
        /*00ae*/ 	.byte	0x08
	.zero		1


	//   ....[3]....
        /*00b0*/ 	.word	0x00000260
        /*00b4*/ 	.word	0x000000ff
        /*00b8*/ 	.word	0x00000020
        /*00bc*/ 	.short	0x0100
        /*00be*/ 	.byte	0x08
	.zero		1


	//   ....[4]....
        /*00c0*/ 	.word	0x00000270
        /*00c4*/ 	.word	0x000000ff
        /*00c8*/ 	.word	0x00000010
        /*00cc*/ 	.short	0x0100
        /*00ce*/ 	.byte	0x08
	.zero		1


	//   ....[5]....
        /*00d0*/ 	.word	0x00000280
        /*00d4*/ 	.word	0x000000ff
        /*00d8*/ 	.word	0x00000028
        /*00dc*/ 	.short	0x0100
        /*00de*/ 	.byte	0x08
	.zero		1


	//   ....[6]....
        /*00e0*/ 	.word	0x00000510
        /*00e4*/ 	.word	0x000000ff
        /*00e8*/ 	.word	0x00000040
        /*00ec*/ 	.short	0x0100
        /*00ee*/ 	.byte	0x06
	.zero		1


	//   ....[7]....
        /*00f0*/ 	.word	0x00000570
        /*00f4*/ 	.word	0x000000ff
        /*00f8*/ 	.word	0x00000048
        /*00fc*/ 	.short	0x0100
        /*00fe*/ 	.byte	0x06
	.zero		1


	//   ....[8]....
        /*0100*/ 	.word	0x00001190
        /*0104*/ 	.word	0x00000003
        /*0108*/ 	.word	0x00000000
        /*010c*/ 	.short	0x010a
        /*010e*/ 	.byte	0x3f
	.zero		1


	//   ....[9]....
        /*0110*/ 	.word	0x000011d0
        /*0114*/ 	.word	0x00000003
        /*0118*/ 	.word	0x00000000
        /*011c*/ 	.short	0x010a
        /*011e*/ 	.byte	0x3f
	.zero		1


	//   ....[10]....
        /*0120*/ 	.word	0x00001b90
        /*0124*/ 	.word	0x000000ff
        /*0128*/ 	.word	0x00000000
        /*012c*/ 	.short	0x010a
        /*012e*/ 	.byte	0x09
	.zero		1


	//   ....[11]....
        /*0130*/ 	.word	0x00001bd0
        /*0134*/ 	.word	0x000000ff
        /*0138*/ 	.word	0x00000000
        /*013c*/ 	.short	0x010a
        /*013e*/ 	.byte	0x09
	.zero		1


	//   ....[12]....
        /*0140*/ 	.word	0x00002460
        /*0144*/ 	.word	0x000000ff
        /*0148*/ 	.word	0x00000000
        /*014c*/ 	.short	0x0101
        /*014e*/ 	.byte	0x08
	.zero		1


	//   ....[13]....
        /*0150*/ 	.word	0x00002660
        /*0154*/ 	.word	0x000000ff
        /*0158*/ 	.word	0x00000000
        /*015c*/ 	.short	0x0101
        /*015e*/ 	.byte	0x06
	.zero		1


	//   ....[14]....
        /*0160*/ 	.word	0x0000b4c0
        /*0164*/ 	.word	0x0000000e
        /*0168*/ 	.word	0x00000018
        /*016c*/ 	.short	0x010a
        /*016e*/ 	.byte	0x3f
	.zero		1


	//   ....[15]....
        /*0170*/ 	.word	0x0000ba70
        /*0174*/ 	.word	0x00000006
        /*0178*/ 	.word	0x00000048
        /*017c*/ 	.short	0x0101
        /*017e*/ 	.byte	0x3f
	.zero		1


	//   ....[16]....
        /*0180*/ 	.word	0x0000c1a0
        /*0184*/ 	.word	0x00000007
        /*0188*/ 	.word	0x00000000
        /*018c*/ 	.short	0x010a
        /*018e*/ 	.byte	0x3f
	.zero		1


	//   ....[17]....
        /*0190*/ 	.word	0x0000c220
        /*0194*/ 	.word	0x00000009
        /*0198*/ 	.word	0x00000000
        /*019c*/ 	.short	0x010a
        /*019e*/ 	.byte	0x3f
	.zero		1


	//   ....[18]....
        /*01a0*/ 	.word	0x0000c2b0
        /*01a4*/ 	.word	0x00000003
        /*01a8*/ 	.word	0x00000000
        /*01ac*/ 	.short	0x010a
        /*01ae*/ 	.byte	0x3f
	.zero		1


	//   ....[19]....
        /*01b0*/ 	.word	0x0000c310
        /*01b4*/ 	.word	0x00000003
        /*01b8*/ 	.word	0x00000000
        /*01bc*/ 	.short	0x010a
        /*01be*/ 	.byte	0x3f
	.zero		1


	//   ....[20]....
        /*01c0*/ 	.word	0x0000c370
        /*01c4*/ 	.word	0x00000004
        /*01c8*/ 	.word	0x00000000
        /*01cc*/ 	.short	0x010a
        /*01ce*/ 	.byte	0x3f
	.zero		1


	//   ....[21]....
        /*01d0*/ 	.word	0x0000c440
        /*01d4*/ 	.word	0x0000000e
        /*01d8*/ 	.word	0x00000018
        /*01dc*/ 	.short	0x010a
        /*01de*/ 	.byte	0x3f
	.zero		1


	//   ....[22]....
        /*01e0*/ 	.word	0x0000c510
        /*01e4*/ 	.word	0x00000007
        /*01e8*/ 	.word	0x00000000
        /*01ec*/ 	.short	0x010a
        /*01ee*/ 	.byte	0x3f
	.zero		1


	//   ....[23]....
        /*01f0*/ 	.word	0x0000c560
        /*01f4*/ 	.word	0x00000009
        /*01f8*/ 	.word	0x00000000
        /*01fc*/ 	.short	0x010a
        /*01fe*/ 	.byte	0x3f
	.zero		1


	//----- nvinfo : EIATTR_NUM_MBARRIERS
	.align		4
.L_35:
        /*0200*/ 	.byte	0x03, 0x38
        /*0202*/ 	.short	0x0008


	//----- nvinfo : EIATTR_EXIT_INSTR_OFFSETS
	.align		4
        /*0204*/ 	.byte	0x04, 0x1c
        /*0206*/ 	.short	(.L_37 - .L_36)


	//   ....[0]....
.L_36:
        /*0208*/ 	.word	0x000005c0


	//   ....[1]....
        /*020c*/ 	.word	0x00000e80


	//   ....[2]....
        /*0210*/ 	.word	0x0000ab30


	//   ....[3]....
        /*0214*/ 	.word	0x0000b160


	//   ....[4]....
        /*0218*/ 	.word	0x0000c300


	//----- nvinfo : EIATTR_MAX_THREADS
	.align		4
.L_37:
        /*021c*/ 	.byte	0x04, 0x05
        /*021e*/ 	.short	(.L_39 - .L_38)
.L_38:
        /*0220*/ 	.word	0x00000180
        /*0224*/ 	.word	0x00000001
        /*0228*/ 	.word	0x00000001


	//----- nvinfo : EIATTR_CRS_STACK_SIZE
	.align		4
.L_39:
        /*022c*/ 	.byte	0x04, 0x1e
        /*022e*/ 	.short	(.L_41 - .L_40)
.L_40:
        /*0230*/ 	.word	0x00000000


	//----- nvinfo : EIATTR_CBANK_PARAM_SIZE
	.align		4
.L_41:
        /*0234*/ 	.byte	0x03, 0x19
        /*0236*/ 	.short	0x0470


	//----- nvinfo : EIATTR_PARAM_CBANK
	.align		4
        /*0238*/ 	.byte	0x04, 0x0a
        /*023a*/ 	.short	(.L_43 - .L_42)
	.align		4
.L_42:
        /*023c*/ 	.word	index@(.nv.constant0._ZN7cutlass13device_kernelINS_4gemm6kernel13GemmUniversalIN4cute5tupleIJiiiiEEENS1_10collective13CollectiveMmaINS1_34MainloopSm90TmaGmmaWarpSpecializedILi3ENS5_IJNS4_1CILi1EEESB_SB_EEENS1_35KernelTmaWarpSpecializedCooperativeEEENS5_IJNSA_ILi128EEENSA_ILi256EEESF_EEENS_10tfloat32_tENS5_IJlSB_lEEESI_SJ_NS4_8TiledMMAINS4_8MMA_AtomIJNS4_4SM904GMMA30MMA_64x256x8_F32TF32TF32_SS_TNILNSN_7ScaleInE1ELSP_1EEEEEENS4_6LayoutINS5_IJNSA_ILi2EEESB_SB_EEENS5_IJSB_NSA_ILi0EEESV_EEEEENS5_IJNS4_10UnderscoreESY_SY_EEEEENS4_13SM90_TMA_LOADENS4_14ComposedLayoutINS4_7SwizzleILi3ELi4ELi3EEENS4_18smem_ptr_flag_bitsILi32EEENSS_INS5_IJNSA_ILi8EEENSA_ILi32EEEEEENS5_IJS18_SB_EEEEEEEvNS4_8identityES11_S1C_vS1D_EENS_8epilogue10collective6detail29Sm90TmaWarpSpecializedAdapterINS1G_15DefaultEpilogueISI_SJ_SJ_NS1F_6thread17LinearCombinationISI_Li1EffLNS1K_9ScaleType4KindE0ELNS_15FloatRoundStyleE2ESI_EENS1_15EpilogueDefaultEEEEEvvEEEEvNT_6ParamsE)
        /*0240*/ 	.short	0x0210
        /*0242*/ 	.short	0x0470


	//----- nvinfo : EIATTR_SW_WAR
	.align		4
.L_43:
        /*0244*/ 	.byte	0x04, 0x36
        /*0246*/ 	.short	(.L_45 - .L_44)
.L_44:
        /*0248*/ 	.word	0x00000008
.L_45:


//--------------------- .nv.callgraph             --------------------------
	.section	.nv.callgraph,"",@"SHT_CUDA_CALLGRAPH"
	.align	4
	.sectionentsize	8
	.align		4
        /*0000*/ 	.word	0x00000000
	.align		4
        /*0004*/ 	.word	0xffffffff
	.align		4
        /*0008*/ 	.word	index@(_ZN7cutlass13device_kernelINS_4gemm6kernel13GemmUniversalIN4cute5tupleIJiiiiEEENS1_10collective13CollectiveMmaINS1_34MainloopSm90TmaGmmaWarpSpecializedILi3ENS5_IJNS4_1CILi1EEESB_SB_EEENS1_35KernelTmaWarpSpecializedCooperativeEEENS5_IJNSA_ILi128EEENSA_ILi256EEESF_EEENS_10tfloat32_tENS5_IJlSB_lEEESI_SJ_NS4_8TiledMMAINS4_8MMA_AtomIJNS4_4SM904GMMA30MMA_64x256x8_F32TF32TF32_SS_TNILNSN_7ScaleInE1ELSP_1EEEEEENS4_6LayoutINS5_IJNSA_ILi2EEESB_SB_EEENS5_IJSB_NSA_ILi0EEESV_EEEEENS5_IJNS4_10UnderscoreESY_SY_EEEEENS4_13SM90_TMA_LOADENS4_14ComposedLayoutINS4_7SwizzleILi3ELi4ELi3EEENS4_18smem_ptr_flag_bitsILi32EEENSS_INS5_IJNSA_ILi8EEENSA_ILi32EEEEEENS5_IJS18_SB_EEEEEEEvNS4_8identityES11_S1C_vS1D_EENS_8epilogue10collective6detail29Sm90TmaWarpSpecializedAdapterINS1G_15DefaultEpilogueISI_SJ_SJ_NS1F_6thread17LinearCombinationISI_Li1EffLNS1K_9ScaleType4KindE0ELNS_15FloatRoundStyleE2ESI_EENS1_15EpilogueDefaultEEEEEvvEEEEvNT_6ParamsE)
	.align		4
        /*000c*/ 	.word	index@(__assertfail)
	.align		4
        /*0010*/ 	.word	0x00000000
	.align		4
        /*0014*/ 	.word	0xfffffffe
	.align		4
        /*0018*/ 	.word	0x00000000
	.align		4
        /*001c*/ 	.word	0xfffffffd
	.align		4
        /*0020*/ 	.word	0x00000000
	.align		4
        /*0024*/ 	.word	0xfffffffc


//--------------------- .nv.constant4             --------------------------
	.section	.nv.constant4,"a",@progbits
	.align	8
	.align		8
.nv.constant4:
        /*0000*/ 	.dword	__assertfail
	.align		8
        /*0008*/ 	.dword	__unnamed_1
	.align		8
        /*0010*/ 	.dword	_ZN39_INTERNAL_a4d53b75_4_k_cu_eb8ef96f_59754cuda3std3__45__cpo5beginE
	.align		8
        /*0018*/ 	.dword	_ZN39_INTERNAL_a4d53b75_4_k_cu_eb8ef96f_59754cuda3std3__45__cpo3endE
	.align		8
        /*0020*/ 	.dword	_ZN39_INTERNAL_a4d53b75_4_k_cu_eb8ef96f_59754cuda3std3__45__cpo6cbeginE
	.align		8
        /*0028*/ 	.dword	_ZN39_INTERNAL_a4d53b75_4_k_cu_eb8ef96f_59754cuda3std3__45__cpo4cendE
	.align		8
        /*0030*/ 	.dword	_ZN39_INTERNAL_a4d53b75_4_k_cu_eb8ef96f_59754cuda3std3__441_GLOBAL__N__a4d53b75_4_k_cu_eb8ef96f_59756ignoreE
	.align		8
        /*0038*/ 	.dword	_ZN39_INTERNAL_a4d53b75_4_k_cu_eb8ef96f_59754cuda3std3__419piecewise_constructE
	.align		8
        /*0040*/ 	.dword	_ZN39_INTERNAL_a4d53b75_4_k_cu_eb8ef96f_59754cuda3std3__48in_placeE
	.align		8
        /*0048*/ 	.dword	_ZN39_INTERNAL_a4d53b75_4_k_cu_eb8ef96f_59754cuda3std6ranges3__45__cpo4swapE
	.align		8
        /*0050*/ 	.dword	_ZN39_INTERNAL_a4d53b75_4_k_cu_eb8ef96f_59754cuda3std6ranges3__45__cpo9iter_moveE
	.align		8
        /*0058*/ 	.dword	_ZN39_INTERNAL_a4d53b75_4_k_cu_eb8ef96f_59754cute7productE
	.align		8
        /*0060*/ 	.dword	_ZN39_INTERNAL_a4d53b75_4_k_cu_eb8ef96f_59754cute1_E
	.align		8
        /*0068*/ 	.dword	$str$22
	.align		8
        /*0070*/ 	.dword	$str$23


//--------------------- .text._ZN7cutlass13device_kernelINS_4gemm6kernel13GemmUniversalIN4cute5tupleIJiiiiEEENS1_10collective13CollectiveMmaINS1_34MainloopSm90TmaGmmaWarpSpecializedILi3ENS5_IJNS4_1CILi1EEESB_SB_EEENS1_35KernelTmaWarpSpecializedCooperativeEEENS5_IJNSA_ILi128EEENSA_ILi256EEESF_EEENS_10tfloat32_tENS5_IJlSB_lEEESI_SJ_NS4_8TiledMMAINS4_8MMA_AtomIJNS4_4SM904GMMA30MMA_64x256x8_F32TF32TF32_SS_TNILNSN_7ScaleInE1ELSP_1EEEEEENS4_6LayoutINS5_IJNSA_ILi2EEESB_SB_EEENS5_IJSB_NSA_ILi0EEESV_EEEEENS5_IJNS4_10UnderscoreESY_SY_EEEEENS4_13SM90_TMA_LOADENS4_14ComposedLayoutINS4_7SwizzleILi3ELi4ELi3EEENS4_18smem_ptr_flag_bitsILi32EEENSS_INS5_IJNSA_ILi8EEENSA_ILi32EEEEEENS5_IJS18_SB_EEEEEEEvNS4_8identityES11_S1C_vS1D_EENS_8epilogue10collective6detail29Sm90TmaWarpSpecializedAdapterINS1G_15DefaultEpilogueISI_SJ_SJ_NS1F_6thread17LinearCombinationISI_Li1EffLNS1K_9ScaleType4KindE0ELNS_15FloatRoundStyleE2ESI_EENS1_15EpilogueDefaultEEEEEvvEEEEvNT_6ParamsE --------------------------
	.section	.text._ZN7cutlass13device_kernelINS_4gemm6kernel13GemmUniversalIN4cute5tupleIJiiiiEEENS1_10collective13CollectiveMmaINS1_34MainloopSm90TmaGmmaWarpSpecializedILi3ENS5_IJNS4_1CILi1EEESB_SB_EEENS1_35KernelTmaWarpSpecializedCooperativeEEENS5_IJNSA_ILi128EEENSA_ILi256EEESF_EEENS_10tfloat32_tENS5_IJlSB_lEEESI_SJ_NS4_8TiledMMAINS4_8MMA_AtomIJNS4_4SM904GMMA30MMA_64x256x8_F32TF32TF32_SS_TNILNSN_7ScaleInE1ELSP_1EEEEEENS4_6LayoutINS5_IJNSA_ILi2EEESB_SB_EEENS5_IJSB_NSA_ILi0EEESV_EEEEENS5_IJNS4_10UnderscoreESY_SY_EEEEENS4_13SM90_TMA_LOADENS4_14ComposedLayoutINS4_7SwizzleILi3ELi4ELi3EEENS4_18smem_ptr_flag_bitsILi32EEENSS_INS5_IJNSA_ILi8EEENSA_ILi32EEEEEENS5_IJS18_SB_EEEEEEEvNS4_8identityES11_S1C_vS1D_EENS_8epilogue10collective6detail29Sm90TmaWarpSpecializedAdapterINS1G_15DefaultEpilogueISI_SJ_SJ_NS1F_6thread17LinearCombinationISI_Li1EffLNS1K_9ScaleType4KindE0ELNS_15FloatRoundStyleE2ESI_EENS1_15EpilogueDefaultEEEEEvvEEEEvNT_6ParamsE,"ax",@progbits
	.align	128
.text._ZN7cutlass13device_kernelINS_4gemm6kernel13GemmUniversalIN4cute5tupleIJiiiiEEENS1_10collective13CollectiveMmaINS1_34MainloopSm90TmaGmmaWarpSpecializedILi3ENS5_IJNS4_1CILi1EEESB_SB_EEENS1_35KernelTmaWarpSpecializedCooperativeEEENS5_IJNSA_ILi128EEENSA_ILi256EEESF_EEENS_10tfloat32_tENS5_IJlSB_lEEESI_SJ_NS4_8TiledMMAINS4_8MMA_AtomIJNS4_4SM904GMMA30MMA_64x256x8_F32TF32TF32_SS_TNILNSN_7ScaleInE1ELSP_1EEEEEENS4_6LayoutINS5_IJNSA_ILi2EEESB_SB_EEENS5_IJSB_NSA_ILi0EEESV_EEEEENS5_IJNS4_10UnderscoreESY_SY_EEEEENS4_13SM90_TMA_LOADENS4_14ComposedLayoutINS4_7SwizzleILi3ELi4ELi3EEENS4_18smem_ptr_flag_bitsILi32EEENSS_INS5_IJNSA_ILi8EEENSA_ILi32EEEEEENS5_IJS18_SB_EEEEEEEvNS4_8identityES11_S1C_vS1D_EENS_8epilogue10collective6detail29Sm90TmaWarpSpecializedAdapterINS1G_15DefaultEpilogueISI_SJ_SJ_NS1F_6thread17LinearCombinationISI_Li1EffLNS1K_9ScaleType4KindE0ELNS_15FloatRoundStyleE2ESI_EENS1_15EpilogueDefaultEEEEEvvEEEEvNT_6ParamsE:
        .type           _ZN7cutlass13device_kernelINS_4gemm6kernel13GemmUniversalIN4cute5tupleIJiiiiEEENS1_10collective13CollectiveMmaINS1_34MainloopSm90TmaGmmaWarpSpecializedILi3ENS5_IJNS4_1CILi1EEESB_SB_EEENS1_35KernelTmaWarpSpecializedCooperativeEEENS5_IJNSA_ILi128EEENSA_ILi256EEESF_EEENS_10tfloat32_tENS5_IJlSB_lEEESI_SJ_NS4_8TiledMMAINS4_8MMA_AtomIJNS4_4SM904GMMA30MMA_64x256x8_F32TF32TF32_SS_TNILNSN_7ScaleInE1ELSP_1EEEEEENS4_6LayoutINS5_IJNSA_ILi2EEESB_SB_EEENS5_IJSB_NSA_ILi0EEESV_EEEEENS5_IJNS4_10UnderscoreESY_SY_EEEEENS4_13SM90_TMA_LOADENS4_14ComposedLayoutINS4_7SwizzleILi3ELi4ELi3EEENS4_18smem_ptr_flag_bitsILi32EEENSS_INS5_IJNSA_ILi8EEENSA_ILi32EEEEEENS5_IJS18_SB_EEEEEEEvNS4_8identityES11_S1C_vS1D_EENS_8epilogue10collective6detail29Sm90TmaWarpSpecializedAdapterINS1G_15DefaultEpilogueISI_SJ_SJ_NS1F_6thread17LinearCombinationISI_Li1EffLNS1K_9ScaleType4KindE0ELNS_15FloatRoundStyleE2ESI_EENS1_15EpilogueDefaultEEEEEvvEEEEvNT_6ParamsE,@function
        .size           _ZN7cutlass13device_kernelINS_4gemm6kernel13GemmUniversalIN4cute5tupleIJiiiiEEENS1_10collective13CollectiveMmaINS1_34MainloopSm90TmaGmmaWarpSpecializedILi3ENS5_IJNS4_1CILi1EEESB_SB_EEENS1_35KernelTmaWarpSpecializedCooperativeEEENS5_IJNSA_ILi128EEENSA_ILi256EEESF_EEENS_10tfloat32_tENS5_IJlSB_lEEESI_SJ_NS4_8TiledMMAINS4_8MMA_AtomIJNS4_4SM904GMMA30MMA_64x256x8_F32TF32TF32_SS_TNILNSN_7ScaleInE1ELSP_1EEEEEENS4_6LayoutINS5_IJNSA_ILi2EEESB_SB_EEENS5_IJSB_NSA_ILi0EEESV_EEEEENS5_IJNS4_10UnderscoreESY_SY_EEEEENS4_13SM90_TMA_LOADENS4_14ComposedLayoutINS4_7SwizzleILi3ELi4ELi3EEENS4_18smem_ptr_flag_bitsILi32EEENSS_INS5_IJNSA_ILi8EEENSA_ILi32EEEEEENS5_IJS18_SB_EEEEEEEvNS4_8identityES11_S1C_vS1D_EENS_8epilogue10collective6detail29Sm90TmaWarpSpecializedAdapterINS1G_15DefaultEpilogueISI_SJ_SJ_NS1F_6thread17LinearCombinationISI_Li1EffLNS1K_9ScaleType4KindE0ELNS_15FloatRoundStyleE2ESI_EENS1_15EpilogueDefaultEEEEEvvEEEEvNT_6ParamsE,(.L_x_320 - _ZN7cutlass13device_kernelINS_4gemm6kernel13GemmUniversalIN4cute5tupleIJiiiiEEENS1_10collective13CollectiveMmaINS1_34MainloopSm90TmaGmmaWarpSpecializedILi3ENS5_IJNS4_1CILi1EEESB_SB_EEENS1_35KernelTmaWarpSpecializedCooperativeEEENS5_IJNSA_ILi128EEENSA_ILi256EEESF_EEENS_10tfloat32_tENS5_IJlSB_lEEESI_SJ_NS4_8TiledMMAINS4_8MMA_AtomIJNS4_4SM904GMMA30MMA_64x256x8_F32TF32TF32_SS_TNILNSN_7ScaleInE1ELSP_1EEEEEENS4_6LayoutINS5_IJNSA_ILi2EEESB_SB_EEENS5_IJSB_NSA_ILi0EEESV_EEEEENS5_IJNS4_10UnderscoreESY_SY_EEEEENS4_13SM90_TMA_LOADENS4_14ComposedLayoutINS4_7SwizzleILi3ELi4ELi3EEENS4_18smem_ptr_flag_bitsILi32EEENSS_INS5_IJNSA_ILi8EEENSA_ILi32EEEEEENS5_IJS18_SB_EEEEEEEvNS4_8identityES11_S1C_vS1D_EENS_8epilogue10collective6detail29Sm90TmaWarpSpecializedAdapterINS1G_15DefaultEpilogueISI_SJ_SJ_NS1F_6thread17LinearCombinationISI_Li1EffLNS1K_9ScaleType4KindE0ELNS_15FloatRoundStyleE2ESI_EENS1_15EpilogueDefaultEEEEEvvEEEEvNT_6ParamsE)
        .other          _ZN7cutlass13device_kernelINS_4gemm6kernel13GemmUniversalIN4cute5tupleIJiiiiEEENS1_10collective13CollectiveMmaINS1_34MainloopSm90TmaGmmaWarpSpecializedILi3ENS5_IJNS4_1CILi1EEESB_SB_EEENS1_35KernelTmaWarpSpecializedCooperativeEEENS5_IJNSA_ILi128EEENSA_ILi256EEESF_EEENS_10tfloat32_tENS5_IJlSB_lEEESI_SJ_NS4_8TiledMMAINS4_8MMA_AtomIJNS4_4SM904GMMA30MMA_64x256x8_F32TF32TF32_SS_TNILNSN_7ScaleInE1ELSP_1EEEEEENS4_6LayoutINS5_IJNSA_ILi2EEESB_SB_EEENS5_IJSB_NSA_ILi0EEESV_EEEEENS5_IJNS4_10UnderscoreESY_SY_EEEEENS4_13SM90_TMA_LOADENS4_14ComposedLayoutINS4_7SwizzleILi3ELi4ELi3EEENS4_18smem_ptr_flag_bitsILi32EEENSS_INS5_IJNSA_ILi8EEENSA_ILi32EEEEEENS5_IJS18_SB_EEEEEEEvNS4_8identityES11_S1C_vS1D_EENS_8epilogue10collective6detail29Sm90TmaWarpSpecializedAdapterINS1G_15DefaultEpilogueISI_SJ_SJ_NS1F_6thread17LinearCombinationISI_Li1EffLNS1K_9ScaleType4KindE0ELNS_15FloatRoundStyleE2ESI_EENS1_15EpilogueDefaultEEEEEvvEEEEvNT_6ParamsE,@"STO_CUDA_ENTRY STV_DEFAULT"
_ZN7cutlass13device_kernelINS_4gemm6kernel13GemmUniversalIN4cute5tupleIJiiiiEEENS1_10collective13CollectiveMmaINS1_34MainloopSm90TmaGmmaWarpSpecializedILi3ENS5_IJNS4_1CILi1EEESB_SB_EEENS1_35KernelTmaWarpSpecializedCooperativeEEENS5_IJNSA_ILi128EEENSA_ILi256EEESF_EEENS_10tfloat32_tENS5_IJlSB_lEEESI_SJ_NS4_8TiledMMAINS4_8MMA_AtomIJNS4_4SM904GMMA30MMA_64x256x8_F32TF32TF32_SS_TNILNSN_7ScaleInE1ELSP_1EEEEEENS4_6LayoutINS5_IJNSA_ILi2EEESB_SB_EEENS5_IJSB_NSA_ILi0EEESV_EEEEENS5_IJNS4_10UnderscoreESY_SY_EEEEENS4_13SM90_TMA_LOADENS4_14ComposedLayoutINS4_7SwizzleILi3ELi4ELi3EEENS4_18smem_ptr_flag_bitsILi32EEENSS_INS5_IJNSA_ILi8EEENSA_ILi32EEEEEENS5_IJS18_SB_EEEEEEEvNS4_8identityES11_S1C_vS1D_EENS_8epilogue10collective6detail29Sm90TmaWarpSpecializedAdapterINS1G_15DefaultEpilogueISI_SJ_SJ_NS1F_6thread17LinearCombinationISI_Li1EffLNS1K_9ScaleType4KindE0ELNS_15FloatRoundStyleE2ESI_EENS1_15EpilogueDefaultEEEEEvvEEEEvNT_6ParamsE:
[----:B------:R-:W0:Y:S01]  /*0000*/  LDC R1, c[0x0][0x28] ;  /* 0x00000a00ff017b82 */ /* 0x000e220000000800 */
[----:B------:R-:W1:Y:S01]  /*0010*/  S2R R18, SR_TID.X ;  /* 0x0000000000127919 */ /* 0x000e620000002100 */
[----:B------:R-:W-:Y:S01]  /*0020*/  ELECT P0, URZ, PT ;  /* 0x00000000003f782f */ /* 0x000fe20003800000 */
[----:B------:R-:W-:Y:S01]  /*0030*/  BSSY B0, `(.L_x_0) ;  /* 0x000000f000007945 */ /* 0x000fe20003800000 */
[--C-:B-1----:R-:W-:Y:S02]  /*0040*/  SHF.R.U32.HI R0, RZ, 0x5, R18.reuse ;  /* 0x00000005ff007819 */ /* 0x102fe40000011612 */
[----:B------:R-:W-:-:S03]  /*0050*/  SHF.R.U32.HI R22, RZ, 0x7, R18 ;  /* 0x00000007ff167819 */ /* 0x000fc60000011612 */
[----:B------:R-:W1:Y:S04]  /*0060*/  SHFL.IDX PT, R5, R0, RZ, 0x1f ;  /* 0x00001fff00057589 */ /* 0x000e6800000e0000 */
[----:B------:R2:W3:Y:S01]  /*0070*/  SHFL.IDX PT, R8, R22, RZ, 0x1f ;  /* 0x00001fff16087589 */ /* 0x0004e200000e0000 */
[----:B-1----:R-:W-:-:S13]  /*0080*/  ISETP.NE.OR P0, PT, R5, RZ, !P0 ;  /* 0x000000ff0500720c */ /* 0x002fda0004705670 */
[----:B0-23--:R-:W-:Y:S05]  /*0090*/  @P0 BRA `(.L_x_1) ;  /* 0x0000000000200947 */ /* 0x00dfea0003800000 */
[----:B------:R-:W-:Y:S02]  /*00a0*/  ULDC.64 UR4, c[0x0][0x198] ;  /* 0x0000660000047ab9 */ /* 0x000fe40000000a00 */
[----:B------:R-:W-:Y:S02]  /*00b0*/  UIADD3 UR6, UP0, UR4, 0xf0, URZ ;  /* 0x000000f004067890 */ /* 0x000fe4000ff1e03f */
[----:B------:R-:W-:Y:S02]  /*00c0*/  UIADD3 UR4, UP1, UR4, 0x1f0, URZ ;  /* 0x000001f004047890 */ /* 0x000fe4000ff3e03f */
[----:B------:R-:W-:Y:S02]  /*00d0*/  UIADD3.X UR7, URZ, UR5, URZ, UP0, !UPT ;  /* 0x000000053f077290 */ /* 0x000fe400087fe43f */
[----:B------:R-:W-:-:S07]  /*00e0*/  UIADD3.X UR5, URZ, UR5, URZ, UP1, !UPT ;  /* 0x000000053f057290 */ /* 0x000fce0008ffe43f */
[----:B------:R0:W-:Y:S02]  /*00f0*/  UTMACCTL.PF [UR6] ;  /* 0x00000000060079b9 */ /* 0x0001e40008040000 */
[----:B------:R0:W-:Y:S02]  /*0100*/  UTMACCTL.PF [UR4] ;  /* 0x00000000040079b9 */ /* 0x0001e40008040000 */
[----:B0-----:R-:W-:Y:S01]  /*0110*/  NOP ;  /* 0x0000000000007918 */ /* 0x001fe20000000000 */
.L_x_1:
[----:B------:R-:W-:Y:S05]  /*0120*/  BSYNC B0 ;  /* 0x0000000000007941 */ /* 0x000fea0003800000 */
.L_x_0:
[----:B------:R-:W0:Y:S02]  /*0130*/  SHFL.IDX PT, R2, R0, RZ, 0x1f ;  /* 0x00001fff00027589 */ /* 0x000e2400000e0000 */
[----:B0-----:R-:W-:-:S13]  /*0140*/  ISETP.NE.AND P0, PT, R2, RZ, PT ;  /* 0x000000ff0200720c */ /* 0x001fda0003f05270 */
[----:B------:R-:W-:Y:S05]  /*0150*/  @P0 BRA `(.L_x_2) ;  /* 0x0000000000500947 */ /* 0x000fea0003800000 */
[----:B------:R-:W0:Y:S01]  /*0160*/  S2UR UR8, SR_CgaCtaId ;  /* 0x00000000000879c3 */ /* 0x000e220000008800 */
[----:B------:R-:W-:Y:S01]  /*0170*/  UMOV UR4, 0x400 ;  /* 0x0000040000047882 */ /* 0x000fe20000000000 */
[----:B------:R-:W-:Y:S01]  /*0180*/  UMOV UR5, 0x1 ;  /* 0x0000000100057882 */ /* 0x000fe20000000000 */
[----:B------:R-:W-:Y:S01]  /*0190*/  UMOV UR6, 0x100 ;  /* 0x0000010000067882 */ /* 0x000fe20000000000 */
[----:B------:R-:W-:Y:S01]  /*01a0*/  ELECT P0, URZ, PT ;  /* 0x00000000003f782f */ /* 0x000fe20003800000 */
[----:B------:R-:W-:-:S04]  /*01b0*/  UIADD3 UR6, -UR6, 0x100000, URZ ;  /* 0x0010000006067890 */ /* 0x000fc8000fffe13f */
[----:B------:R-:W-:Y:S02]  /*01c0*/  USHF.L.U32 UR7, UR6, 0xb, URZ ;  /* 0x0000000b06077899 */ /* 0x000fe4000800063f */
[----:B------:R-:W-:Y:S02]  /*01d0*/  USHF.L.U32 UR6, UR6, 0x1, URZ ;  /* 0x0000000106067899 */ /* 0x000fe4000800063f */
[----:B0-----:R-:W-:Y:S02]  /*01e0*/  ULEA UR8, UR8, UR4, 0x18 ;  /* 0x0000000408087291 */ /* 0x001fe4000f8ec03f */
[----:B------:R-:W-:-:S04]  /*01f0*/  UIADD3 UR4, -UR5, 0x100000, URZ ;  /* 0x0010000005047890 */ /* 0x000fc8000fffe13f */
[----:B------:R-:W-:Y:S02]  /*0200*/  USHF.L.U32 UR5, UR4, 0xb, URZ ;  /* 0x0000000b04057899 */ /* 0x000fe4000800063f */
[----:B------:R-:W-:Y:S01]  /*0210*/  USHF.L.U32 UR4, UR4, 0x1, URZ ;  /* 0x0000000104047899 */ /* 0x000fe2000800063f */
[----:B------:R-:W0:Y:S11]  /*0220*/  FENCE.VIEW.ASYNC.S ;  /* 0x00000000000073c6 */ /* 0x000e360000000000 */
[----:B0-----:R0:W1:Y:S01]  /*0230*/  SYNCS.EXCH.64 URZ, [UR8], UR4 ;  /* 0x00000004083f75b2 */ /* 0x0010620008000100 */
[----:B------:R0:W2:Y:S01]  /*0240*/  SYNCS.EXCH.64 URZ, [UR8+0x18], UR6 ;  /* 0x00001806083f75b2 */ /* 0x0000a20008000100 */
[----:B------:R0:W3:Y:S01]  /*0250*/  SYNCS.EXCH.64 URZ, [UR8+0x8], UR4 ;  /* 0x00000804083f75b2 */ /* 0x0000e20008000100 */
[----:B------:R0:W4:Y:S01]  /*0260*/  SYNCS.EXCH.64 URZ, [UR8+0x20], UR6 ;  /* 0x00002006083f75b2 */ /* 0x0001220008000100 */
[----:B------:R0:W0:Y:S01]  /*0270*/  SYNCS.EXCH.64 URZ, [UR8+0x10], UR4 ;  /* 0x00001004083f75b2 */ /* 0x0000220008000100 */
[----:B------:R0:W0:Y:S01]  /*0280*/  SYNCS.EXCH.64 URZ, [UR8+0x28], UR6 ;  /* 0x00002806083f75b2 */ /* 0x0000220008000100 */
[----:B------:R-:W-:Y:S01]  /*0290*/  NOP ;  /* 0x0000000000007918 */ /* 0x000fe20000000000 */
.L_x_2:
[----:B------:R-:W5:Y:S01]  /*02a0*/  SHFL.IDX PT, R0, R0, RZ, 0x1f ;  /* 0x00001fff00007589 */ /* 0x000f6200000e0000 */
[----:B------:R-:W-:Y:S01]  /*02b0*/  ELECT P0, URZ, PT ;  /* 0x00000000003f782f */ /* 0x000fe20003800000 */
[----:B------:R-:W1:Y:S01]  /*02c0*/  LDC R2, c[0x0][0x65c] ;  /* 0x00019700ff027b82 */ /* 0x000e620000000800 */
[----:B------:R-:W-:Y:S01]  /*02d0*/  SHF.R.S32.HI R6, RZ, 0x1f, R5 ;  /* 0x0000001fff067819 */ /* 0x000fe20000011405 */
[----:B------:R-:W2:Y:S01]  /*02e0*/  S2R R3, SR_CTAID.Y ;  /* 0x0000000000037919 */ /* 0x000ea20000002600 */
[----:B0-----:R-:W-:Y:S01]  /*02f0*/  UMOV UR4, 0x20 ;  /* 0x0000002000047882 */ /* 0x001fe20000000000 */
[----:B------:R-:W-:Y:S01]  /*0300*/  ISETP.NE.AND P2, PT, R8, RZ, PT ;  /* 0x000000ff0800720c */ /* 0x000fe20003f45270 */
[----:B------:R-:W-:Y:S01]  /*0310*/  NOP ;  /* 0x0000000000007918 */ /* 0x000fe20000000000 */
[----:B------:R-:W0:Y:S01]  /*0320*/  S2R R4, SR_CTAID.X ;  /* 0x0000000000047919 */ /* 0x000e220000002500 */
[----:B------:R-:W-:Y:S01]  /*0330*/  LEA.HI R6, R6, R5, RZ, 0x2 ;  /* 0x0000000506067211 */ /* 0x000fe200078f10ff */
[----:B------:R-:W-:Y:S01]  /*0340*/  NOP ;  /* 0x0000000000007918 */ /* 0x000fe20000000000 */
[----:B-----5:R-:W-:-:S02]  /*0350*/  ISETP.NE.OR P0, PT, R0, RZ, !P0 ;  /* 0x000000ff0000720c */ /* 0x020fc40004705670 */
[----:B-1----:R-:W-:-:S04]  /*0360*/  ISETP.NE.AND P3, PT, R2, 0x1, PT ;  /* 0x000000010200780c */ /* 0x002fc80003f65270 */
[----:B------:R-:W-:Y:S02]  /*0370*/  P2R R0, PR, RZ, 0x8 ;  /* 0x00000008ff007803 */ /* 0x000fe40000000000 */
[----:B------:R-:W-:-:S05]  /*0380*/  LOP3.LUT R0, R6, 0xfffffffc, RZ, 0xc0, !PT ;  /* 0xfffffffc06007812 */ /* 0x000fca00078ec0ff */
[----:B------:R-:W-:Y:S01]  /*0390*/  VOTEU.ALL UP0, P0 ;  /* 0x00000000003f7886 */ /* 0x000fe20000000000 */
[----:B------:R-:W-:Y:S01]  /*03a0*/  IMAD.IADD R0, R5, 0x1, -R0 ;  /* 0x0000000105007824 */ /* 0x000fe200078e0a00 */
[----:B------:R-:W0:Y:S01]  /*03b0*/  @P3 LDC R17, c[0x0][0x10] ;  /* 0x00000400ff113b82 */ /* 0x000e220000000800 */
[----:B------:R-:W-:Y:S01]  /*03c0*/  VOTEU.ALL UP1, P0 ;  /* 0x00000000003f7886 */ /* 0x000fe20000020000 */
[----:B--2---:R-:W-:Y:S01]  /*03d0*/  @P3 IMAD.MOV.U32 R6, RZ, RZ, R3 ;  /* 0x000000ffff063224 */ /* 0x004fe200078e0003 */
[----:B------:R-:W-:Y:S01]  /*03e0*/  @!UP0 UMOV UR6, 0x400 ;  /* 0x0000040000068882 */ /* 0x000fe20000000000 */
[----:B------:R-:W-:-:S04]  /*03f0*/  @!UP0 UIADD3 UR4, -UR4, 0x100000, URZ ;  /* 0x0010000004048890 */ /* 0x000fc8000fffe13f */
[----:B------:R-:W-:Y:S02]  /*0400*/  @!UP0 USHF.L.U32 UR5, UR4, 0xb, URZ ;  /* 0x0000000b04058899 */ /* 0x000fe4000800063f */
[----:B------:R-:W-:Y:S01]  /*0410*/  @!UP0 USHF.L.U32 UR4, UR4, 0x1, URZ ;  /* 0x0000000104048899 */ /* 0x000fe2000800063f */
[----:B------:R-:W-:Y:S02]  /*0420*/  @P3 IMAD.MOV.U32 R7, RZ, RZ, RZ ;  /* 0x000000ffff073224 */ /* 0x000fe400078e00ff */
[----:B------:R-:W-:Y:S01]  /*0430*/  IMAD.MOV.U32 R5, RZ, RZ, RZ ;  /* 0x000000ffff057224 */ /* 0x000fe200078e00ff */
[----:B------:R-:W1:Y:S01]  /*0440*/  @!UP0 S2UR UR7, SR_CgaCtaId ;  /* 0x00000000000789c3 */ /* 0x000e620000008800 */
[----:B------:R-:W-:-:S07]  /*0450*/  @P3 IMAD.MOV.U32 R11, RZ, RZ, RZ ;  /* 0x000000ffff0b3224 */ /* 0x000fce00078e00ff */
[----:B------:R-:W2:Y:S01]  /*0460*/  @!P3 LDC R9, c[0x0][0xc] ;  /* 0x00000300ff09bb82 */ /* 0x000ea20000000800 */
[----:B0-----:R-:W-:-:S04]  /*0470*/  @P3 IMAD.WIDE.U32 R16, R4, R17, R6 ;  /* 0x0000001104103225 */ /* 0x001fc800078e0006 */
[----:B------:R-:W-:Y:S01]  /*0480*/  @P3 IMAD.IADD R17, R17, 0x1, R11 ;  /* 0x0000000111113824 */ /* 0x000fe200078e020b */
[----:B-1----:R-:W-:Y:S01]  /*0490*/  @!UP0 ULEA UR6, UR7, UR6, 0x18 ;  /* 0x0000000607068291 */ /* 0x002fe2000f8ec03f */
[----:B------:R-:W-:Y:S01]  /*04a0*/  VOTEU.ALL UP0, P0 ;  /* 0x00000000003f7886 */ /* 0x000fe20000000000 */
[----:B------:R-:W-:-:S04]  /*04b0*/  ISETP.NE.AND P0, PT, R0, 0x3, PT ;  /* 0x000000030000780c */ /* 0x000fc80003f05270 */
[----:B------:R-:W-:Y:S01]  /*04c0*/  ISETP.EQ.OR P0, PT, R0, RZ, !P0 ;  /* 0x000000ff0000720c */ /* 0x000fe20004702670 */
[----:B--2---:R-:W-:-:S03]  /*04d0*/  @!P3 IMAD.WIDE.U32 R6, R9, R3, R4 ;  /* 0x000000030906b225 */ /* 0x004fc600078e0004 */
[C---:B------:R-:W-:Y:S01]  /*04e0*/  ISETP.EQ.AND P0, PT, R8.reuse, RZ, P0 ;  /* 0x000000ff0800720c */ /* 0x040fe20000702270 */
[----:B------:R-:W-:Y:S01]  /*04f0*/  VIADD R8, R8, 0xffffffff ;  /* 0xffffffff08087836 */ /* 0x000fe20000000000 */
[----:B------:R-:W0:Y:S02]  /*0500*/  FENCE.VIEW.ASYNC.S ;  /* 0x00000000000073c6 */ /* 0x000e240000000000 */
[----:B0-----:R0:W3:Y:S01]  /*0510*/  @!UP0 SYNCS.EXCH.64 URZ, [UR6+0x40], UR4 ;  /* 0x00004004063f85b2 */ /* 0x0010e20008000100 */
[----:B------:R-:W-:Y:S01]  /*0520*/  @!P3 IMAD.MOV.U32 R16, RZ, RZ, R6 ;  /* 0x000000ffff10b224 */ /* 0x000fe200078e0006 */
[----:B------:R-:W-:Y:S01]  /*0530*/  SEL R19, RZ, 0x1, !P0 ;  /* 0x00000001ff137807 */ /* 0x000fe20004000000 */
[----:B------:R-:W-:Y:S01]  /*0540*/  @!P3 IMAD.MOV.U32 R17, RZ, RZ, R7 ;  /* 0x000000ffff11b224 */ /* 0x000fe200078e0007 */
[----:B------:R-:W-:-:S04]  /*0550*/  ISETP.GE.U32.AND P1, PT, R8, 0x2, PT ;  /* 0x000000020800780c */ /* 0x000fc80003f26070 */
[----:B------:R-:W-:Y:S01]  /*0560*/  SEL R19, R19, 0x2, P1 ;  /* 0x0000000213137807 */ /* 0x000fe20000800000 */
[----:B------:R0:W3:Y:S01]  /*0570*/  @!UP1 SYNCS.EXCH.64 URZ, [UR6+0x48], UR4 ;  /* 0x00004804063f95b2 */ /* 0x0000e20008000100 */
[----:B------:R-:W-:Y:S01]  /*0580*/  NOP ;  /* 0x0000000000007918 */ /* 0x000fe20000000000 */
[----:B---34-:R-:W-:Y:S06]  /*0590*/  BAR.SYNC.DEFER_BLOCKING 0x0 ;  /* 0x0000000000007b1d */ /* 0x018fec0000010000 */
[----:B------:R-:W-:Y:S05]  /*05a0*/  @!P2 BRA `(.L_x_3) ;  /* 0x000000a40064a947 */ /* 0x000fea0003800000 */
[----:B------:R-:W-:-:S13]  /*05b0*/  ISETP.GT.U32.AND P0, PT, R8, 0x1, PT ;  /* 0x000000010800780c */ /* 0x000fda0003f04070 */
[----:B0-----:R-:W-:Y:S05]  /*05c0*/  @P0 EXIT ;  /* 0x000000000000094d */ /* 0x001fea0003800000 */
[----:B------:R-:W-:Y:S01]  /*05d0*/  ULDC.64 UR4, c[0x0][0x650] ;  /* 0x0001940000047ab9 */ /* 0x000fe20000000a00 */
[----:B------:R-:W-:Y:S01]  /*05e0*/  PRMT R0, RZ, 0x7610, R0 ;  /* 0x00007610ff007816 */ /* 0x000fe20000000000 */
[----:B------:R-:W-:Y:S01]  /*05f0*/  IMAD.MOV.U32 R153, RZ, RZ, -0x1 ;  /* 0xffffffffff997424 */ /* 0x000fe200078e00ff */
[----:B------:R-:W-:Y:S01]  /*0600*/  ISETP.GE.U32.AND P0, PT, R16, UR4, PT ;  /* 0x0000000410007c0c */ /* 0x000fe2000bf06070 */
[----:B------:R-:W-:Y:S02]  /*0610*/  IMAD.MOV.U32 R152, RZ, RZ, -0x1 ;  /* 0xffffffffff987424 */ /* 0x000fe400078e00ff */
[----:B------:R-:W-:Y:S01]  /*0620*/  IMAD.MOV.U32 R23, RZ, RZ, -0x1 ;  /* 0xffffffffff177424 */ /* 0x000fe200078e00ff */
[----:B------:R-:W-:-:S13]  /*0630*/  ISETP.GE.U32.AND.EX P0, PT, R17, UR5, PT, P0 ;  /* 0x0000000511007c0c */ /* 0x000fda000bf06100 */
[----:B------:R-:W-:Y:S05]  /*0640*/  @P0 BRA `(.L_x_4) ;  /* 0x0000000400540947 */ /* 0x000fea0003800000 */
[----:B------:R-:W0:Y:S01]  /*0650*/  LDC.64 R14, c[0x0][0x628] ;  /* 0x00018a00ff0e7b82 */ /* 0x000e220000000a00 */
[----:B------:R-:W-:Y:S02]  /*0660*/  IMAD.MOV.U32 R6, RZ, RZ, R16 ;  /* 0x000000ffff067224 */ /* 0x000fe400078e0010 */
[----:B------:R-:W-:-:S05]  /*0670*/  IMAD.MOV.U32 R7, RZ, RZ, R17 ;  /* 0x000000ffff077224 */ /* 0x000fca00078e0011 */
[----:B------:R-:W1:Y:S08]  /*0680*/  LDC R0, c[0x0][0x630] ;  /* 0x00018c00ff007b82 */ /* 0x000e700000000800 */
[----:B------:R-:W2:Y:S01]  /*0690*/  LDC.64 R20, c[0x0][0x620] ;  /* 0x00018800ff147b82 */ /* 0x000ea20000000a00 */
[----:B0-----:R-:W-:-:S04]  /*06a0*/  ISETP.NE.U32.AND P0, PT, R14, RZ, PT ;  /* 0x000000ff0e00720c */ /* 0x001fc80003f05070 */
[----:B------:R-:W-:-:S13]  /*06b0*/  ISETP.NE.AND.EX P0, PT, R15, RZ, PT, P0 ;  /* 0x000000ff0f00720c */ /* 0x000fda0003f05300 */
[----:B-12---:R-:W-:Y:S05]  /*06c0*/  @!P0 BRA `(.L_x_5) ;  /* 0x0000000000288947 */ /* 0x006fea0003800000 */
[----:B------:R-:W0:Y:S02]  /*06d0*/  LDC R11, c[0x0][0x634] ;  /* 0x00018d00ff0b7b82 */ /* 0x000e240000000800 */
[----:B0-----:R-:W-:-:S05]  /*06e0*/  IADD3 R11, P0, R16, R11, RZ ;  /* 0x0000000b100b7210 */ /* 0x001fca0007f1e0ff */
[----:B------:R-:W-:-:S04]  /*06f0*/  IMAD.X R13, RZ, RZ, R17, P0 ;  /* 0x000000ffff0d7224 */ /* 0x000fc800000e0611 */
[----:B------:R-:W-:-:S04]  /*0700*/  IMAD.WIDE.U32 R6, R13, R14, RZ ;  /* 0x0000000e0d067225 */ /* 0x000fc800078e00ff */
[----:B------:R-:W-:-:S04]  /*0710*/  IMAD.WIDE.U32 R8, P0, R11, R15, R6 ;  /* 0x0000000f0b087225 */ /* 0x000fc80007800006 */
[----:B------:R-:W-:-:S04]  /*0720*/  IMAD.WIDE.U32 R6, R11, R14, RZ ;  /* 0x0000000e0b067225 */ /* 0x000fc800078e00ff */
[----:B------:R-:W-:Y:S01]  /*0730*/  IMAD.X R11, RZ, RZ, RZ, P0 ;  /* 0x000000ffff0b7224 */ /* 0x000fe200000e06ff */
[----:B------:R-:W-:Y:S01]  /*0740*/  IADD3 RZ, P0, R7, R8, RZ ;  /* 0x0000000807ff7210 */ /* 0x000fe20007f1e0ff */
[----:B------:R-:W-:-:S04]  /*0750*/  IMAD.MOV.U32 R10, RZ, RZ, R9 ;  /* 0x000000ffff0a7224 */ /* 0x000fc800078e0009 */
[----:B------:R-:W-:-:S08]  /*0760*/  IMAD.WIDE.U32.X R6, R13, R15, R10, P0 ;  /* 0x0000000f0d067225 */ /* 0x000fd000000e040a */
.L_x_5:
[-CC-:B------:R-:W-:Y:S01]  /*0770*/  SHF.R.U64 R23, R6, R0.reuse, R7.reuse ;  /* 0x0000000006177219 */ /* 0x180fe20000001207 */
[----:B------:R-:W0:Y:S01]  /*0780*/  LDC R10, c[0x0][0x618] ;  /* 0x00018600ff0a7b82 */ /* 0x000e220000000800 */
[----:B------:R-:W-:Y:S01]  /*0790*/  SHF.R.U32.HI R5, RZ, R0, R7 ;  /* 0x00000000ff057219 */ /* 0x000fe20000011607 */
[----:B------:R-:W-:Y:S01]  /*07a0*/  ULDC UR4, c[0x0][0x150] ;  /* 0x0000540000047ab9 */ /* 0x000fe20000000800 */
[----:B------:R-:W-:Y:S02]  /*07b0*/  IADD3 R9, P0, RZ, -R23, RZ ;  /* 0x80000017ff097210 */ /* 0x000fe40007f1e0ff */
[----:B------:R-:W-:-:S03]  /*07c0*/  I2FP.F32.U32 R0, R4 ;  /* 0x0000000400007245 */ /* 0x000fc60000201000 */
[----:B------:R-:W1:Y:S01]  /*07d0*/  LDC.64 R28, c[0x0][0x640] ;  /* 0x00019000ff1c7b82 */ /* 0x000e620000000a00 */
[----:B------:R-:W-:Y:S02]  /*07e0*/  IMAD.X R11, RZ, RZ, ~R5, P0 ;  /* 0x000000ffff0b7224 */ /* 0x000fe400000e0e05 */
[----:B------:R-:W-:Y:S01]  /*07f0*/  FMUL R0, R0, UR4 ;  /* 0x0000000400007c20 */ /* 0x000fe20008400000 */
[----:B------:R-:W-:Y:S01]  /*0800*/  IMAD.WIDE.U32 R6, R9, R20, R16 ;  /* 0x0000001409067225 */ /* 0x000fe200078e0010 */
[----:B------:R-:W-:-:S03]  /*0810*/  ULDC UR4, c[0x0][0x154] ;  /* 0x0000550000047ab9 */ /* 0x000fc60000000800 */
[----:B------:R-:W-:Y:S01]  /*0820*/  IMAD R8, R11, R20, RZ ;  /* 0x000000140b087224 */ /* 0x000fe200078e02ff */
[----:B------:R-:W2:Y:S01]  /*0830*/  LDC R5, c[0x0][0x144] ;  /* 0x00005100ff057b82 */ /* 0x000ea20000000800 */
[----:B------:R-:W3:Y:S02]  /*0840*/  F2I.U32.TRUNC.NTZ R0, R0 ;  /* 0x0000000000007305 */ /* 0x000ee4000020f000 */
[----:B------:R-:W-:-:S04]  /*0850*/  IMAD R9, R9, R21, R8 ;  /* 0x0000001509097224 */ /* 0x000fc800078e0208 */
[----:B------:R-:W-:Y:S01]  /*0860*/  IMAD.IADD R7, R7, 0x1, R9 ;  /* 0x0000000107077824 */ /* 0x000fe200078e0209 */
[----:B------:R-:W4:Y:S01]  /*0870*/  LDC R12, c[0x0][0x608] ;  /* 0x00018200ff0c7b82 */ /* 0x000f220000000800 */
[----:B------:R-:W-:-:S03]  /*0880*/  IMAD.MOV.U32 R9, RZ, RZ, -0x1 ;  /* 0xffffffffff097424 */ /* 0x000fc600078e00ff */
[-CC-:B0-----:R-:W-:Y:S02]  /*0890*/  SHF.R.U64 R20, R6, R10.reuse, R7.reuse ;  /* 0x0000000a06147219 */ /* 0x181fe40000001207 */
[----:B------:R-:W-:Y:S02]  /*08a0*/  I2FP.F32.U32 R6, R3 ;  /* 0x0000000300067245 */ /* 0x000fe40000201000 */
[----:B------:R-:W0:Y:S01]  /*08b0*/  LDC R26, c[0x0][0x658] ;  /* 0x00019600ff1a7b82 */ /* 0x000e220000000800 */
[----:B-1----:R-:W-:Y:S01]  /*08c0*/  ISETP.NE.U32.AND P0, PT, R28, RZ, PT ;  /* 0x000000ff1c00720c */ /* 0x002fe20003f05070 */
[----:B---3--:R-:W-:Y:S01]  /*08d0*/  IMAD.MOV R8, RZ, RZ, -R0 ;  /* 0x000000ffff087224 */ /* 0x008fe200078e0a00 */
[----:B------:R-:W-:Y:S01]  /*08e0*/  SHF.R.U32.HI R7, RZ, R10, R7 ;  /* 0x0000000aff077219 */ /* 0x000fe20000011607 */
[----:B------:R-:W-:Y:S01]  /*08f0*/  FMUL R6, R6, UR4 ;  /* 0x0000000406067c20 */ /* 0x000fe20008400000 */
[----:B------:R-:W-:-:S03]  /*0900*/  ISETP.NE.AND.EX P0, PT, R29, RZ, PT, P0 ;  /* 0x000000ff1d00720c */ /* 0x000fc60003f05300 */
[----:B------:R-:W1:Y:S01]  /*0910*/  LDC R14, c[0x0][0x148] ;  /* 0x00005200ff0e7b82 */ /* 0x000e620000000800 */
[----:B--2---:R-:W-:-:S07]  /*0920*/  IMAD R0, R5, R8, R4 ;  /* 0x0000000805007224 */ /* 0x004fce00078e0204 */
[----:B------:R-:W2:Y:S01]  /*0930*/  LDC R24, c[0x0][0x600] ;  /* 0x00018000ff187b82 */ /* 0x000ea20000000800 */
[-CC-:B----4-:R-:W-:Y:S02]  /*0940*/  SHF.R.U64 R30, R20, R12.reuse, R7.reuse ;  /* 0x0000000c141e7219 */ /* 0x190fe40000001207 */
[----:B------:R-:W-:Y:S01]  /*0950*/  SHF.R.U32.HI R5, RZ, R12, R7 ;  /* 0x0000000cff057219 */ /* 0x000fe20000011607 */
[----:B------:R-:W-:Y:S01]  /*0960*/  IMAD.MOV.U32 R7, RZ, RZ, 0x1 ;  /* 0x00000001ff077424 */ /* 0x000fe200078e00ff */
[----:B------:R3:W4:Y:S03]  /*0970*/  F2I.U32.TRUNC.NTZ R12, R6 ;  /* 0x00000006000c7305 */ /* 0x000726000020f000 */
[----:B------:R-:W1:Y:S01]  /*0980*/  LDC R15, c[0x0][0x648] ;  /* 0x00019200ff0f7b82 */ /* 0x000e620000000800 */
[-C--:B0-----:R-:W-:Y:S02]  /*0990*/  SHF.L.U32 R4, R9, R26.reuse, RZ ;  /* 0x0000001a09047219 */ /* 0x081fe400000006ff */
[----:B------:R-:W-:-:S02]  /*09a0*/  SHF.R.U64 R32, R30, R26, R5 ;  /* 0x0000001a1e207219 */ /* 0x000fc40000001205 */
[----:B------:R-:W-:Y:S02]  /*09b0*/  LOP3.LUT R11, RZ, R4, RZ, 0x33, !PT ;  /* 0x00000004ff0b7212 */ /* 0x000fe400078e33ff */
[-C--:B------:R-:W-:Y:S01]  /*09c0*/  SHF.R.U32.HI R5, RZ, R26.reuse, R5 ;  /* 0x0000001aff057219 */ /* 0x080fe20000011605 */
[----:B------:R-:W0:Y:S01]  /*09d0*/  LDC R21, c[0x0][0x638] ;  /* 0x00018e00ff157b82 */ /* 0x000e220000000800 */
[----:B------:R-:W-:Y:S01]  /*09e0*/  SHF.L.U32 R10, R7, R26, RZ ;  /* 0x0000001a070a7219 */ /* 0x000fe200000006ff */
[----:B------:R-:W-:-:S06]  /*09f0*/  IMAD.MOV.U32 R4, RZ, RZ, R32 ;  /* 0x000000ffff047224 */ /* 0x000fcc00078e0020 */
[----:B------:R-:W0:Y:S01]  /*0a00*/  LDC R153, c[0x0][0x610] ;  /* 0x00018400ff997b82 */ /* 0x000e220000000800 */
[----:B---34-:R-:W-:Y:S05]  /*0a10*/  @!P0 BRA `(.L_x_6) ;  /* 0x0000000000288947 */ /* 0x018fea0003800000 */
[----:B------:R-:W3:Y:S02]  /*0a20*/  LDC R9, c[0x0][0x64c] ;  /* 0x00019300ff097b82 */ /* 0x000ee40000000800 */
[----:B---3--:R-:W-:-:S05]  /*0a30*/  IADD3 R9, P0, R32, R9, RZ ;  /* 0x0000000920097210 */ /* 0x008fca0007f1e0ff */
        /* <DEDUP_REMOVED lines=8> */
.L_x_6:
[----:B-1----:R-:W-:Y:S01]  /*0ac0*/  SHF.R.U64 R4, R4, R15, R5 ;  /* 0x0000000f04047219 */ /* 0x002fe20000001205 */
[----:B--2---:R-:W-:Y:S01]  /*0ad0*/  VIADD R5, R24, 0xffffffff ;  /* 0xffffffff18057836 */ /* 0x004fe20000000000 */
[----:B------:R-:W-:Y:S01]  /*0ae0*/  LOP3.LUT R11, R30, R11, RZ, 0xc0, !PT ;  /* 0x0000000b1e0b7212 */ /* 0x000fe200078ec0ff */
[----:B------:R-:W-:Y:S02]  /*0af0*/  IMAD.MOV R12, RZ, RZ, -R12 ;  /* 0x000000ffff0c7224 */ /* 0x000fe400078e0a0c */
[----:B------:R-:W-:Y:S02]  /*0b00*/  IMAD.MOV R6, RZ, RZ, -R4 ;  /* 0x000000ffff067224 */ /* 0x000fe400078e0a04 */
[----:B------:R-:W-:Y:S01]  /*0b10*/  IMAD R11, R10, R4, R11 ;  /* 0x000000040a0b7224 */ /* 0x000fe200078e020b */
[----:B------:R-:W-:Y:S01]  /*0b20*/  LOP3.LUT R4, R20, R5, RZ, 0xc0, !PT ;  /* 0x0000000514047212 */ /* 0x000fe200078ec0ff */
[----:B------:R-:W-:Y:S02]  /*0b30*/  @P3 IMAD R0, R14, R12, R3 ;  /* 0x0000000c0e003224 */ /* 0x000fe400078e0203 */
[----:B0-----:R-:W-:-:S02]  /*0b40*/  IMAD R3, R6, R21, R32 ;  /* 0x0000001506037224 */ /* 0x001fc400078e0220 */
[----:B------:R-:W-:Y:S02]  /*0b50*/  IMAD R153, R11, R153, R0 ;  /* 0x000000990b997224 */ /* 0x000fe400078e0200 */
[----:B------:R-:W-:Y:S02]  /*0b60*/  IMAD R4, R3, R24, R4 ;  /* 0x0000001803047224 */ /* 0x000fe400078e0204 */
[----:B------:R-:W-:-:S03]  /*0b70*/  IMAD.MOV.U32 R0, RZ, RZ, 0x1 ;  /* 0x00000001ff007424 */ /* 0x000fc600078e00ff */
[----:B------:R-:W-:Y:S02]  /*0b80*/  SEL R152, R4, R153, !P3 ;  /* 0x0000009904987207 */ /* 0x000fe40005800000 */
[----:B------:R-:W-:-:S07]  /*0b90*/  SEL R153, R153, R4, !P3 ;  /* 0x0000000499997207 */ /* 0x000fce0005800000 */
.L_x_4:
[----:B------:R-:W-:-:S08]  /*0ba0*/  NOP ;  /* 0x0000000000007918 */ /* 0x000fd00000000000 */
[----:B------:R-:W0:Y:S02]  /*0bb0*/  USETMAXREG.TRY_ALLOC.CTAPOOL UP0, 0xe8 ;  /* 0x000000e8000079c8 */ /* 0x000e240008000600 */
[----:B0-----:R-:W-:-:S13]  /*0bc0*/  PLOP3.LUT P0, PT, PT, PT, UP0, 0x80, 0x0 ;  /* 0x000000000000781c */ /* 0x001fda0003f0f008 */
[----:B------:R-:W-:Y:S05]  /*0bd0*/  @!P0 BRA `(.L_x_4) ;  /* 0xfffffffc00f08947 */ /* 0x000fea000383ffff */
[----:B------:R-:W-:Y:S01]  /*0be0*/  ULDC.64 UR4, c[0x0][0x598] ;  /* 0x0001660000047ab9 */ /* 0x000fe20000000a00 */
[----:B------:R-:W-:Y:S01]  /*0bf0*/  ULDC.64 UR36, c[0x0][0x208] ;  /* 0x0000820000247ab9 */ /* 0x000fe20000000a00 */
[----:B------:R-:W-:-:S04]  /*0c00*/  ISETP.NE.U32.AND P0, PT, RZ, UR4, PT ;  /* 0x00000004ff007c0c */ /* 0x000fc8000bf05070 */
[----:B------:R-:W-:-:S13]  /*0c10*/  ISETP.NE.AND.EX P0, PT, RZ, UR5, PT, P0 ;  /* 0x00000005ff007c0c */ /* 0x000fda000bf05300 */
[----:B------:R-:W-:Y:S05]  /*0c20*/  @!P0 BRA `(.L_x_7) ;  /* 0x00000000001c8947 */ /* 0x000fea0003800000 */
[----:B------:R-:W0:Y:S02]  /*0c30*/  LDC.64 R4, c[0x0][0x598] ;  /* 0x00016600ff047b82 */ /* 0x000e240000000a00 */
[----:B0-----:R-:W2:Y:S02]  /*0c40*/  LDG.E.64 R4, desc[UR36][R4.64] ;  /* 0x0000002404047981 */ /* 0x001ea4000c1e1b00 */
[----:B--2---:R-:W-:-:S04]  /*0c50*/  ISETP.NE.U32.AND P0, PT, R4, RZ, PT ;  /* 0x000000ff0400720c */ /* 0x004fc80003f05070 */
[----:B------:R-:W-:-:S13]  /*0c60*/  ISETP.NE.AND.EX P0, PT, R5, RZ, PT, P0 ;  /* 0x000000ff0500720c */ /* 0x000fda0003f05300 */
[----:B------:R-:W-:Y:S05]  /*0c70*/  @!P0 BRA `(.L_x_7) ;  /* 0x0000000000088947 */ /* 0x000fea0003800000 */
[----:B------:R0:W5:Y:S01]  /*0c80*/  LD.E R154, desc[UR36][R4.64] ;  /* 0x00000024049a7980 */ /* 0x000162000c101900 */
[----:B------:R-:W-:Y:S05]  /*0c90*/  BRA `(.L_x_8) ;  /* 0x0000000000247947 */ /* 0x000fea0003800000 */
.L_x_7:
[----:B------:R-:W-:Y:S02]  /*0ca0*/  ULDC.64 UR4, c[0x0][0x588] ;  /* 0x0001620000047ab9 */ /* 0x000fe40000000a00 */
[----:B------:R-:W-:-:S04]  /*0cb0*/  ISETP.NE.U32.AND P0, PT, RZ, UR4, PT ;  /* 0x00000004ff007c0c */ /* 0x000fc8000bf05070 */
[----:B------:R-:W-:-:S13]  /*0cc0*/  ISETP.NE.AND.EX P0, PT, RZ, UR5, PT, P0 ;  /* 0x00000005ff007c0c */ /* 0x000fda000bf05300 */
[----:B------:R-:W-:Y:S05]  /*0cd0*/  @!P0 BRA `(.L_x_9) ;  /* 0x00000000000c8947 */ /* 0x000fea0003800000 */
[----:B------:R-:W0:Y:S02]  /*0ce0*/  LDC.64 R154, c[0x0][0x588] ;  /* 0x00016200ff9a7b82 */ /* 0x000e240000000a00 */
[----:B0-----:R1:W5:Y:S01]  /*0cf0*/  LDG.E R154, desc[UR36][R154.64] ;  /* 0x000000249a9a7981 */ /* 0x001362000c1e1900 */
[----:B------:R-:W-:Y:S05]  /*0d00*/  BRA `(.L_x_8) ;  /* 0x0000000000087947 */ /* 0x000fea0003800000 */
.L_x_9:
[----:B------:R-:W-:Y:S02]  /*0d10*/  ULDC UR4, c[0x0][0x580] ;  /* 0x0001600000047ab9 */ /* 0x000fe40000000800 */
[----:B------:R-:W-:-:S07]  /*0d20*/  IMAD.U32 R154, RZ, RZ, UR4 ;  /* 0x00000004ff9a7e24 */ /* 0x000fce000f8e00ff */
.L_x_8:
[----:B------:R-:W-:Y:S02]  /*0d30*/  ULDC.64 UR4, c[0x0][0x5a0] ;  /* 0x0001680000047ab9 */ /* 0x000fe40000000a00 */
[----:B------:R-:W-:-:S04]  /*0d40*/  ISETP.NE.U32.AND P0, PT, RZ, UR4, PT ;  /* 0x00000004ff007c0c */ /* 0x000fc8000bf05070 */
[----:B------:R-:W-:-:S13]  /*0d50*/  ISETP.NE.AND.EX P0, PT, RZ, UR5, PT, P0 ;  /* 0x00000005ff007c0c */ /* 0x000fda000bf05300 */
[----:B------:R-:W-:Y:S05]  /*0d60*/  @!P0 BRA `(.L_x_10) ;  /* 0x00000000001c8947 */ /* 0x000fea0003800000 */
[----:B0-----:R-:W0:Y:S02]  /*0d70*/  LDC.64 R4, c[0x0][0x5a0] ;  /* 0x00016800ff047b82 */ /* 0x001e240000000a00 */
[----:B0-----:R-:W2:Y:S02]  /*0d80*/  LDG.E.64 R4, desc[UR36][R4.64] ;  /* 0x0000002404047981 */ /* 0x001ea4000c1e1b00 */
[----:B--2---:R-:W-:-:S04]  /*0d90*/  ISETP.NE.U32.AND P0, PT, R4, RZ, PT ;  /* 0x000000ff0400720c */ /* 0x004fc80003f05070 */
[----:B------:R-:W-:-:S13]  /*0da0*/  ISETP.NE.AND.EX P0, PT, R5, RZ, PT, P0 ;  /* 0x000000ff0500720c */ /* 0x000fda0003f05300 */
[----:B------:R-:W-:Y:S05]  /*0db0*/  @!P0 BRA `(.L_x_10) ;  /* 0x0000000000088947 */ /* 0x000fea0003800000 */
[----:B-1----:R0:W5:Y:S01]  /*0dc0*/  LD.E R155, desc[UR36][R4.64] ;  /* 0x00000024049b7980 */ /* 0x002162000c101900 */
[----:B------:R-:W-:Y:S05]  /*0dd0*/  BRA `(.L_x_11) ;  /* 0x0000000000247947 */ /* 0x000fea0003800000 */
.L_x_10:
[----:B------:R-:W-:Y:S02]  /*0de0*/  ULDC.64 UR4, c[0x0][0x590] ;  /* 0x0001640000047ab9 */ /* 0x000fe40000000a00 */
[----:B------:R-:W-:-:S04]  /*0df0*/  ISETP.NE.U32.AND P0, PT, RZ, UR4, PT ;  /* 0x00000004ff007c0c */ /* 0x000fc8000bf05070 */
[----:B------:R-:W-:-:S13]  /*0e00*/  ISETP.NE.AND.EX P0, PT, RZ, UR5, PT, P0 ;  /* 0x00000005ff007c0c */ /* 0x000fda000bf05300 */
[----:B------:R-:W-:Y:S05]  /*0e10*/  @!P0 BRA `(.L_x_12) ;  /* 0x00000000000c8947 */ /* 0x000fea0003800000 */
[----:B0-----:R-:W1:Y:S02]  /*0e20*/  LDC.64 R4, c[0x0][0x590] ;  /* 0x00016400ff047b82 */ /* 0x001e640000000a00 */
[----:B-1----:R1:W5:Y:S01]  /*0e30*/  LDG.E R155, desc[UR36][R4.64] ;  /* 0x00000024049b7981 */ /* 0x002362000c1e1900 */
[----:B------:R-:W-:Y:S05]  /*0e40*/  BRA `(.L_x_11) ;  /* 0x0000000000087947 */ /* 0x000fea0003800000 */
.L_x_12:
[----:B------:R-:W-:Y:S02]  /*0e50*/  ULDC UR4, c[0x0][0x584] ;  /* 0x0001610000047ab9 */ /* 0x000fe40000000800 */
[----:B-1----:R-:W-:-:S07]  /*0e60*/  IMAD.U32 R155, RZ, RZ, UR4 ;  /* 0x00000004ff9b7e24 */ /* 0x002fce000f8e00ff */
.L_x_11:
[----:B------:R-:W-:-:S13]  /*0e70*/  LOP3.LUT P0, RZ, R0, 0xff, RZ, 0xc0, !PT ;  /* 0x000000ff00ff7812 */ /* 0x000fda000780c0ff */
[----:B------:R-:W-:Y:S05]  /*0e80*/  @!P0 EXIT ;  /* 0x000000000000894d */ /* 0x000fea0003800000 */
[----:B------:R-:W-:Y:S01]  /*0e90*/  ULDC UR4, c[0x0][0x28c] ;  /* 0x0000a30000047ab9 */ /* 0x000fe20000000800 */
[----:B------:R-:W-:Y:S01]  /*0ea0*/  LOP3.LUT R160, R19, 0x1, RZ, 0xfc, !PT ;  /* 0x0000000113a07812 */ /* 0x000fe200078efcff */
[----:B------:R-:W-:Y:S01]  /*0eb0*/  UIADD3 UR4, UR4, 0x7f, URZ ;  /* 0x0000007f04047890 */ /* 0x000fe2000fffe03f */
[----:B------:R-:W-:Y:S01]  /*0ec0*/  UMOV UR38, URZ ;  /* 0x0000003f00267c82 */ /* 0x000fe20008000000 */
[----:B------:R-:W-:Y:S02]  /*0ed0*/  UMOV UR39, URZ ;  /* 0x0000003f00277c82 */ /* 0x000fe40008000000 */
[----:B------:R-:W-:-:S04]  /*0ee0*/  USHF.R.S32.HI UR5, URZ, 0x1f, UR4 ;  /* 0x0000001f3f057899 */ /* 0x000fc80008011404 */
[----:B------:R-:W-:-:S04]  /*0ef0*/  ULEA.HI UR5, UR5, UR4, URZ, 0x7 ;  /* 0x0000000405057291 */ /* 0x000fc8000f8f383f */
[----:B------:R-:W-:-:S12]  /*0f00*/  USHF.R.S32.HI UR40, URZ, 0x7, UR5 ;  /* 0x000000073f287899 */ /* 0x000fd80008011405 */
.L_x_286:
[----:B------:R-:W-:Y:S01]  /*0f10*/  LOP3.LUT R0, R18, 0x80, RZ, 0xc0, !PT ;  /* 0x0000008012007812 */ /* 0x000fe200078ec0ff */
[----:B--2---:R-:W2:Y:S01]  /*0f20*/  S2UR UR7, SR_CgaCtaId ;  /* 0x00000000000779c3 */ /* 0x004ea20000008800 */
[----:B------:R-:W-:Y:S02]  /*0f30*/  UMOV UR6, 0x400 ;  /* 0x0000040000067882 */ /* 0x000fe40000000000 */
[----:B------:R-:W-:-:S06]  /*0f40*/  SHF.R.U32.HI R0, RZ, 0x7, R0 ;  /* 0x00000007ff007819 */ /* 0x000fcc0000011600 */
[----:B---3--:R-:W3:Y:S01]  /*0f50*/  SHFL.IDX PT, R0, R0, RZ, 0x1f ;  /* 0x00001fff00007589 */ /* 0x008ee200000e0000 */
[----:B--2---:R-:W-:Y:S01]  /*0f60*/  ULEA UR42, UR7, UR6, 0x18 ;  /* 0x00000006072a7291 */ /* 0x004fe2000f8ec03f */
[----:B---3--:R-:W-:-:S13]  /*0f70*/  R2UR UR4, R0 ;  /* 0x00000000000472ca */ /* 0x008fda00000e0000 */
[----:B------:R-:W-:-:S04]  /*0f80*/  ULEA.HI UR5, UR4, UR4, URZ, 0x1 ;  /* 0x0000000404057291 */ /* 0x000fc8000f8f083f */
[----:B------:R-:W-:-:S04]  /*0f90*/  ULOP3.LUT UR5, UR5, 0x7fffe, URZ, 0xc0, !UPT ;  /* 0x0007fffe05057892 */ /* 0x000fc8000f8ec03f */
[----:B------:R-:W-:-:S03]  /*0fa0*/  UIADD3 UR5, UR4, -UR5, URZ ;  /* 0x8000000504057290 */ /* 0x000fc6000fffe03f */
[----:B------:R-:W-:Y:S01]  /*0fb0*/  ULDC UR4, c[0x0][0x28c] ;  /* 0x0000a30000047ab9 */ /* 0x000fe20000000800 */
[----:B------:R-:W-:Y:S01]  /*0fc0*/  ULEA UR5, UR5, UR42, 0xd ;  /* 0x0000002a05057291 */ /* 0x000fe2000f8e683f */
[----:B------:R-:W-:-:S03]  /*0fd0*/  ISETP.LT.AND P0, PT, RZ, UR4, PT ;  /* 0x00000004ff007c0c */ /* 0x000fc6000bf01270 */
[----:B------:R-:W-:-:S04]  /*0fe0*/  UIADD3 UR5, UR5, 0x100, URZ ;  /* 0x0000010005057890 */ /* 0x000fc8000fffe03f */
[----:B------:R-:W-:-:S04]  /*0ff0*/  USHF.R.U32.HI UR5, URZ, 0x4, UR5 ;  /* 0x000000043f057899 */ /* 0x000fc80008011605 */
[----:B------:R-:W-:Y:S02]  /*1000*/  ULOP3.LUT UR41, UR5, 0x3fff, URZ, 0xc0, !UPT ;  /* 0x00003fff05297892 */ /* 0x000fe4000f8ec03f */
[----:B-1--4-:R-:W-:Y:S10]  /*1010*/  @P0 BRA `(.L_x_13) ;  /* 0x0000000000400947 */ /* 0x012ff40003800000 */
[----:B------:R-:W-:Y:S01]  /*1020*/  MOV R0, 0x0 ;  /* 0x0000000000007802 */ /* 0x000fe20000000f00 */
[----:B------:R-:W-:Y:S01]  /*1030*/  ULDC.64 UR4, c[0x4][0x68] ;  /* 0x01001a0000047ab9 */ /* 0x000fe20000000a00 */
[----:B------:R-:W-:Y:S01]  /*1040*/  ULDC.64 UR6, c[0x4][0x8] ;  /* 0x0100020000067ab9 */ /* 0x000fe20000000a00 */
[----:B01----:R-:W-:Y:S01]  /*1050*/  IMAD.U32 R4, RZ, RZ, UR4 ;  /* 0x00000004ff047e24 */ /* 0x003fe2000f8e00ff */
[----:B------:R0:W1:Y:S01]  /*1060*/  LDC.64 R14, c[0x4][R0] ;  /* 0x01000000000e7b82 */ /* 0x0000620000000a00 */
[----:B------:R-:W-:Y:S01]  /*1070*/  IMAD.U32 R5, RZ, RZ, UR5 ;  /* 0x00000005ff057e24 */ /* 0x000fe2000f8e00ff */
[----:B------:R-:W-:Y:S01]  /*1080*/  ULDC.64 UR4, c[0x4][0x70] ;  /* 0x01001c0000047ab9 */ /* 0x000fe20000000a00 */
[----:B------:R-:W-:Y:S02]  /*1090*/  IMAD.U32 R10, RZ, RZ, UR6 ;  /* 0x00000006ff0a7e24 */ /* 0x000fe4000f8e00ff */
[----:B------:R-:W-:Y:S02]  /*10a0*/  IMAD.U32 R6, RZ, RZ, UR4 ;  /* 0x00000004ff067e24 */ /* 0x000fe4000f8e00ff */
[----:B------:R-:W-:-:S02]  /*10b0*/  IMAD.U32 R7, RZ, RZ, UR5 ;  /* 0x00000005ff077e24 */ /* 0x000fc4000f8e00ff */
[----:B------:R-:W-:Y:S02]  /*10c0*/  IMAD.U32 R11, RZ, RZ, UR7 ;  /* 0x00000007ff0b7e24 */ /* 0x000fe4000f8e00ff */
[----:B------:R-:W-:Y:S02]  /*10d0*/  IMAD.MOV.U32 R8, RZ, RZ, 0x1e1 ;  /* 0x000001e1ff087424 */ /* 0x000fe400078e00ff */
[----:B------:R-:W-:Y:S02]  /*10e0*/  IMAD.MOV.U32 R12, RZ, RZ, 0x1 ;  /* 0x00000001ff0c7424 */ /* 0x000fe400078e00ff */
[----:B0-----:R-:W-:-:S07]  /*10f0*/  IMAD.MOV.U32 R13, RZ, RZ, RZ ;  /* 0x000000ffff0d7224 */ /* 0x001fce00078e00ff */
[----:B------:R-:W-:-:S07]  /*1100*/  LEPC R20, `(.L_x_13) ;  /* 0x000000001014794e */ /* 0x000fce0000000000 */
[----:B-1---5:R-:W-:Y:S05]  /*1110*/  CALL.ABS.NOINC R14 ;  /* 0x000000000e007343 */ /* 0x022fea0003c00000 */
.L_x_13:
[----:B------:R-:W-:-:S13]  /*1120*/  ISETP.NE.AND P0, PT, R160, 0x3, PT ;  /* 0x00000003a000780c */ /* 0x000fda0003f05270 */
[----:B------:R-:W-:Y:S05]  /*1130*/  @!P0 BRA `(.L_x_14) ;  /* 0x0000000000048947 */ /* 0x000fea0003800000 */
[----:B------:R-:W-:Y:S01]  /*1140*/  BPT.TRAP 0x1 ;  /* 0x000000040000795c */ /* 0x000fe20000300000 */
.L_x_14:
[----:B------:R-:W-:Y:S02]  /*1150*/  IMAD.U32 R3, RZ, RZ, UR39 ;  /* 0x00000027ff037e24 */ /* 0x000fe4000f8e00ff */
[----:B------:R-:W-:-:S03]  /*1160*/  IMAD.U32 R0, RZ, RZ, UR38 ;  /* 0x00000026ff007e24 */ /* 0x000fc6000f8e00ff */
[----:B------:R-:W-:Y:S02]  /*1170*/  LEA R3, R3, UR42, 0x3 ;  /* 0x0000002a03037c11 */ /* 0x000fe4000f8e18ff */
[----:B------:R-:W-:-:S04]  /*1180*/  SHF.L.U32 R0, R0, 0x1f, RZ ;  /* 0x0000001f00007819 */ /* 0x000fc800000006ff */
[----:B------:R2:W3:Y:S01]  /*1190*/  SYNCS.PHASECHK.TRANS64.TRYWAIT P1, [R3+URZ], R0 ;  /* 0x00000000030075a7 */ /* 0x0004e2000802017f */
[----:B------:R-:W-:Y:S05]  /*11a0*/  @!P0 BRA `(.L_x_15) ;  /* 0x0000000000048947 */ /* 0x000fea0003800000 */
[----:B------:R-:W-:Y:S01]  /*11b0*/  BPT.TRAP 0x1 ;  /* 0x000000040000795c */ /* 0x000fe20000300000 */
.L_x_15:
[----:B---3--:R-:W-:Y:S05]  /*11c0*/  @P1 BRA `(.L_x_16) ;  /* 0x0000000000081947 */ /* 0x008fea0003800000 */
[----:B------:R-:W3:Y:S02]  /*11d0*/  SYNCS.PHASECHK.TRANS64.TRYWAIT P1, [R3+URZ], R0 ;  /* 0x00000000030075a7 */ /* 0x000ee4000802017f */
[----:B---3--:R-:W-:Y:S05]  /*11e0*/  @!P1 BRA `(.L_x_17) ;  /* 0x000000b000489947 */ /* 0x008fea0003800000 */
.L_x_16:
[----:B------:R-:W-:-:S04]  /*11f0*/  UISETP.LT.AND UP0, UPT, UR40, 0x1, UPT ;  /* 0x000000012800788c */ /* 0x000fc8000bf01270 */
[----:B------:R-:W-:-:S04]  /*1200*/  USEL UR4, UR40, 0x1, UP0 ;  /* 0x0000000128047887 */ /* 0x000fc80008000000 */
[----:B------:R-:W-:-:S06]  /*1210*/  UIADD3 UR4, UR40, -UR4, URZ ;  /* 0x8000000428047290 */ /* 0x000fcc000fffe03f */
[----:B--23--:R-:W-:Y:S01]  /*1220*/  IMAD.U32 R0, RZ, RZ, UR4 ;  /* 0x00000004ff007e24 */ /* 0x00cfe2000f8e00ff */
[----:B------:R-:W-:Y:S05]  /*1230*/  WARPSYNC.ALL ;  /* 0x0000000000007948 */ /* 0x000fea0003800000 */
[----:B------:R-:W-:Y:S01]  /*1240*/  ISETP.GE.AND P1, PT, R0, 0x1, PT ;  /* 0x000000010000780c */ /* 0x000fe20003f26270 */
[----:B------:R-:W-:Y:S01]  /*1250*/  UIADD3 UR4, UR42, 0x30100, URZ ;  /* 0x000301002a047890 */ /* 0x000fe2000fffe03f */
[----:B------:R-:W-:Y:S01]  /*1260*/  WARPGROUP.ARRIVE ;  /* 0x00000000000079c5 */ /* 0x000fe20000000000 */
[----:B------:R-:W-:Y:S01]  /*1270*/  UMOV UR9, 0x40000040 ;  /* 0x4000004000097882 */ /* 0x000fe20000000000 */
[----:B------:R-:W-:Y:S01]  /*1280*/  UMOV UR11, 0x40000040 ;  /* 0x40000040000b7882 */ /* 0x000fe20000000000 */
[----:B------:R-:W-:Y:S01]  /*1290*/  USHF.R.U32.HI UR4, URZ, 0x4, UR4 ;  /* 0x000000043f047899 */ /* 0x000fe20008011604 */
[----:B------:R-:W-:Y:S01]  /*12a0*/  UMOV UR13, 0x40000040 ;  /* 0x40000040000d7882 */ /* 0x000fe20000000000 */
[----:B------:R-:W-:-:S02]  /*12b0*/  UMOV UR15, 0x40000040 ;  /* 0x40000040000f7882 */ /* 0x000fc40000000000 */
[----:B------:R-:W-:Y:S02]  /*12c0*/  ULOP3.LUT UR5, UR4, 0x3fff, URZ, 0xc0, !UPT ;  /* 0x00003fff04057892 */ /* 0x000fe4000f8ec03f */
[----:B------:R-:W-:Y:S02]  /*12d0*/  ULOP3.LUT UR4, UR41, 0x10000, URZ, 0xfc, !UPT ;  /* 0x0001000029047892 */ /* 0x000fe4000f8efc3f */
[----:B------:R-:W-:Y:S02]  /*12e0*/  ULOP3.LUT UR5, UR5, 0x10000, URZ, 0xfc, !UPT ;  /* 0x0001000005057892 */ /* 0x000fe4000f8efc3f */
[----:B------:R-:W-:Y:S02]  /*12f0*/  ULEA UR8, UR39, UR4, 0xc ;  /* 0x0000000427087291 */ /* 0x000fe4000f8e603f */
[----:B------:R-:W-:Y:S02]  /*1300*/  ULEA UR6, UR39, UR5, 0xd ;  /* 0x0000000527067291 */ /* 0x000fe4000f8e683f */
[----:B------:R-:W-:-:S02]  /*1310*/  UIADD3 UR12, UR8, 0x2, URZ ;  /* 0x00000002080c7890 */ /* 0x000fc4000fffe03f */
[----:B------:R-:W-:-:S03]  /*1320*/  UIADD3 UR14, UR6, 0x2, URZ ;  /* 0x00000002060e7890 */ /* 0x000fc6000fffe03f */
[----:B------:R-:W-:Y:S02]  /*1330*/  UMOV UR10, UR6 ;  /* 0x00000006000a7c82 */ /* 0x000fe40008000000 */
[----:B------:R-:W-:Y:S01]  /*1340*/  HGMMA.64x256x8.F32.TF32 R24, gdesc[UR8], RZ, !UPT, gsb0 ;  /* 0x07e00000081879f0 */ /* 0x000fe2000c0028ff */
[----:B------:R-:W-:Y:S01]  /*1350*/  UIADD3 UR10, UR6, 0x1806, URZ ;  /* 0x00001806060a7890 */ /* 0x000fe2000fffe03f */
[----:B------:R-:W-:Y:S01]  /*1360*/  UMOV UR9, 0x40000040 ;  /* 0x4000004000097882 */ /* 0x000fe20000000000 */
[----:B------:R-:W-:Y:S01]  /*1370*/  UMOV UR11, 0x40000040 ;  /* 0x40000040000b7882 */ /* 0x000fe20000000000 */
[----:B------:R-:W-:Y:S02]  /*1380*/  WARPGROUP.DEPBAR.LE gsb0, 0x0 ;  /* 0x00008000000079c5 */ /* 0x000fe40000010000 */
[----:B------:R-:W-:-:S15]  /*1390*/  WARPGROUP.ARRIVE ;  /* 0x00000000000079c5 */ /* 0x000fde0000000000 */
[----:B------:R-:W-:-:S07]  /*13a0*/  NOP ;  /* 0x0000000000007918 */ /* 0x000fce0000000000 */
[----:B------:R-:W-:Y:S01]  /*13b0*/  HGMMA.64x256x8.F32.TF32 R24, gdesc[UR12], R24, gsb0 ;  /* 0x07e000000c1879f0 */ /* 0x000fe20008002818 */
[----:B------:R-:W-:Y:S02]  /*13c0*/  UIADD3 UR12, UR8, 0x4, URZ ;  /* 0x00000004080c7890 */ /* 0x000fe4000fffe03f */
[----:B------:R-:W-:Y:S01]  /*13d0*/  UIADD3 UR14, UR6, 0x4, URZ ;  /* 0x00000004060e7890 */ /* 0x000fe2000fffe03f */
[----:B------:R-:W-:Y:S01]  /*13e0*/  UMOV UR13, 0x40000040 ;  /* 0x40000040000d7882 */ /* 0x000fe20000000000 */
[----:B------:R-:W-:Y:S01]  /*13f0*/  UMOV UR15, 0x40000040 ;  /* 0x40000040000f7882 */ /* 0x000fe20000000000 */
[----:B------:R-:W-:Y:S02]  /*1400*/  WARPGROUP.DEPBAR.LE gsb0, 0x0 ;  /* 0x00008000000079c5 */ /* 0x000fe40000010000 */
[----:B------:R-:W-:-:S15]  /*1410*/  WARPGROUP.ARRIVE ;  /* 0x00000000000079c5 */ /* 0x000fde0000000000 */
[----:B------:R-:W-:-:S05]  /*1420*/  NOP ;  /* 0x0000000000007918 */ /* 0x000fca0000000000 */
        /* <DEDUP_REMOVED lines=93> */
[----:B------:R-:W-:Y:S01]  /*1a00*/  UIADD3 UR8, UR8, 0xc06, URZ ;  /* 0x00000c0608087890 */ /* 0x000fe2000fffe03f */
[----:B------:R-:W-:Y:S02]  /*1a10*/  WARPGROUP.DEPBAR.LE gsb0, 0x0 ;  /* 0x00008000000079c5 */ /* 0x000fe40000010000 */
[----:B------:R-:W-:-:S15]  /*1a20*/  WARPGROUP.ARRIVE ;  /* 0x00000000000079c5 */ /* 0x000fde0000000000 */
[----:B------:R-:W-:-:S04]  /*1a30*/  NOP ;  /* 0x0000000000007918 */ /* 0x000fc80000000000 */
[----:B------:R-:W-:Y:S03]  /*1a40*/  HGMMA.64x256x8.F32.TF32 R24, gdesc[UR12], R24, gsb0 ;  /* 0x07e000000c1879f0 */ /* 0x000fe60008002818 */
[----:B------:R-:W-:Y:S02]  /*1a50*/  WARPGROUP.DEPBAR.LE gsb0, 0x0 ;  /* 0x00008000000079c5 */ /* 0x000fe40000010000 */
[----:B------:R-:W-:-:S15]  /*1a60*/  WARPGROUP.ARRIVE ;  /* 0x00000000000079c5 */ /* 0x000fde0000000000 */
[----:B------:R-:W-:-:S08]  /*1a70*/  NOP ;  /* 0x0000000000007918 */ /* 0x000fd00000000000 */
[----:B------:R-:W-:Y:S03]  /*1a80*/  HGMMA.64x256x8.F32.TF32 R24, gdesc[UR8], R24, gsb0 ;  /* 0x07e00000081879f0 */ /* 0x000fe60008002818 */
[----:B------:R-:W-:Y:S02]  /*1a90*/  WARPGROUP.DEPBAR.LE gsb0, 0x0 ;  /* 0x00008000000079c5 */ /* 0x000fe40000010000 */
[----:B------:R-:W-:Y:S05]  /*1aa0*/  @!P1 BRA `(.L_x_18) ;  /* 0x0000000800a49947 */ /* 0x000fea0003800000 */
[----:B------:R-:W-:-:S04]  /*1ab0*/  UIADD3 UR6, UR39, 0x1, URZ ;  /* 0x0000000127067890 */ /* 0x000fc8000fffe03f */
[----:B------:R-:W-:-:S04]  /*1ac0*/  UISETP.NE.AND UP0, UPT, UR6, 0x3, UPT ;  /* 0x000000030600788c */ /* 0x000fc8000bf05270 */
[----:B------:R-:W-:Y:S02]  /*1ad0*/  USEL UR7, URZ, 0x1, UP0 ;  /* 0x000000013f077887 */ /* 0x000fe40008000000 */
[----:B------:R-:W-:Y:S02]  /*1ae0*/  USEL UR6, UR6, URZ, UP0 ;  /* 0x0000003f06067287 */ /* 0x000fe40008000000 */
[----:B------:R-:W-:-:S06]  /*1af0*/  ULOP3.LUT UR7, UR38, UR7, URZ, 0x3c, !UPT ;  /* 0x0000000726077292 */ /* 0x000fcc000f8e3c3f */
[----:B01----:R-:W-:Y:S01]  /*1b00*/  IMAD.U32 R5, RZ, RZ, UR7 ;  /* 0x00000007ff057e24 */ /* 0x003fe2000f8e00ff */
[----:B------:R-:W-:-:S06]  /*1b10*/  UMOV UR7, UR39 ;  /* 0x0000002700077c82 */ /* 0x000fcc0008000000 */
.L_x_25:
[----:B01----:R-:W-:Y:S05]  /*1b20*/  @!P0 BRA `(.L_x_19) ;  /* 0x0000000000048947 */ /* 0x003fea0003800000 */
[----:B------:R-:W-:Y:S01]  /*1b30*/  BPT.TRAP 0x1 ;  /* 0x000000040000795c */ /* 0x000fe20000300000 */
.L_x_19:
[----:B------:R-:W0:Y:S01]  /*1b40*/  S2UR UR9, SR_CgaCtaId ;  /* 0x00000000000979c3 */ /* 0x000e220000008800 */
[----:B------:R-:W-:Y:S01]  /*1b50*/  UMOV UR8, 0x400 ;  /* 0x0000040000087882 */ /* 0x000fe20000000000 */
[----:B------:R-:W-:Y:S01]  /*1b60*/  SHF.L.U32 R3, R5, 0x1f, RZ ;  /* 0x0000001f05037819 */ /* 0x000fe200000006ff */
[----:B0-----:R-:W-:-:S04]  /*1b70*/  ULEA UR8, UR9, UR8, 0x18 ;  /* 0x0000000809087291 */ /* 0x001fc8000f8ec03f */
[----:B------:R-:W-:-:S09]  /*1b80*/  ULEA UR9, UR6, UR8, 0x3 ;  /* 0x0000000806097291 */ /* 0x000fd2000f8e183f */
[----:B------:R0:W1:Y:S01]  /*1b90*/  SYNCS.PHASECHK.TRANS64.TRYWAIT P1, [UR9], R3 ;  /* 0x00000003ff0075a7 */ /* 0x0000620008020149 */
[----:B------:R-:W-:Y:S05]  /*1ba0*/  @!P0 BRA `(.L_x_20) ;  /* 0x0000000000048947 */ /* 0x000fea0003800000 */
[----:B------:R-:W-:Y:S01]  /*1bb0*/  BPT.TRAP 0x1 ;  /* 0x000000040000795c */ /* 0x000fe20000300000 */
.L_x_20:
[----:B-1----:R-:W-:Y:S05]  /*1bc0*/  @P1 BRA `(.L_x_21) ;  /* 0x0000000000081947 */ /* 0x002fea0003800000 */
[----:B------:R-:W1:Y:S02]  /*1bd0*/  SYNCS.PHASECHK.TRANS64.TRYWAIT P1, [UR9], R3 ;  /* 0x00000003ff0075a7 */ /* 0x000e640008020149 */
[----:B-1----:R-:W-:Y:S05]  /*1be0*/  @!P1 BRA `(.L_x_22) ;  /* 0x000000a400dc9947 */ /* 0x002fea0003800000 */
.L_x_21:
[----:B------:R-:W-:Y:S01]  /*1bf0*/  ULEA UR12, UR6, UR5, 0xd ;  /* 0x00000005060c7291 */ /* 0x000fe2000f8e683f */
[----:B------:R-:W-:Y:S01]  /*1c00*/  WARPGROUP.ARRIVE ;  /* 0x00000000000079c5 */ /* 0x000fe20000000000 */
[----:B------:R-:W-:Y:S01]  /*1c10*/  ULEA UR10, UR6, UR4, 0xc ;  /* 0x00000004060a7291 */ /* 0x000fe2000f8e603f */
[----:B------:R-:W-:Y:S01]  /*1c20*/  UMOV UR19, 0x40000040 ;  /* 0x4000004000137882 */ /* 0x000fe20000000000 */
[----:B------:R-:W-:Y:S01]  /*1c30*/  UMOV UR17, 0x40000040 ;  /* 0x4000004000117882 */ /* 0x000fe20000000000 */
[----:B------:R-:W-:Y:S02]  /*1c40*/  UIADD3 UR14, UR12, 0x1806, URZ ;  /* 0x000018060c0e7890 */ /* 0x000fe4000fffe03f */
[----:B------:R-:W-:Y:S02]  /*1c50*/  UMOV UR18, UR12 ;  /* 0x0000000c00127c82 */ /* 0x000fe40008000000 */
[----:B------:R-:W-:Y:S01]  /*1c60*/  UMOV UR16, UR10 ;  /* 0x0000000a00107c82 */ /* 0x000fe20008000000 */
[----:B------:R-:W-:Y:S01]  /*1c70*/  UMOV UR15, 0x40000040 ;  /* 0x40000040000f7882 */ /* 0x000fe20000000000 */
[----:B------:R-:W-:Y:S01]  /*1c80*/  HGMMA.64x256x8.F32.TF32 R24, gdesc[UR16], R24, gsb0 ;  /* 0x07e00000101879f0 */ /* 0x000fe20008002818 */
[----:B------:R-:W-:-:S02]  /*1c90*/  UIADD3 UR18, UR12, 0x2, URZ ;  /* 0x000000020c127890 */ /* 0x000fc4000fffe03f */
[----:B------:R-:W-:Y:S01]  /*1ca0*/  UIADD3 UR16, UR10, 0x2, URZ ;  /* 0x000000020a107890 */ /* 0x000fe2000fffe03f */
[----:B------:R-:W-:Y:S01]  /*1cb0*/  UMOV UR19, 0x40000040 ;  /* 0x4000004000137882 */ /* 0x000fe20000000000 */
[----:B------:R-:W-:Y:S01]  /*1cc0*/  UMOV UR17, 0x40000040 ;  /* 0x4000004000117882 */ /* 0x000fe20000000000 */
[----:B------:R-:W-:Y:S01]  /*1cd0*/  UMOV UR13, 0x40000040 ;  /* 0x40000040000d7882 */ /* 0x000fe20000000000 */
[----:B------:R-:W-:Y:S02]  /*1ce0*/  WARPGROUP.DEPBAR.LE gsb0, 0x0 ;  /* 0x00008000000079c5 */ /* 0x000fe40000010000 */
[----:B------:R-:W-:-:S15]  /*1cf0*/  WARPGROUP.ARRIVE ;  /* 0x00000000000079c5 */ /* 0x000fde0000000000 */
[----:B------:R-:W-:-:S04]  /*1d00*/  NOP ;  /* 0x0000000000007918 */ /* 0x000fc80000000000 */
        /* <DEDUP_REMOVED lines=112> */
[----:B------:R-:W-:Y:S01]  /*2410*/  BPT.TRAP 0x1 ;  /* 0x000000040000795c */ /* 0x000fe20000300000 */
.L_x_23:
[----:B------:R-:W-:Y:S01]  /*2420*/  ULEA UR8, UR7, UR8, 0x3 ;  /* 0x0000000807087291 */ /* 0x000fe2000f8e183f */
[----:B------:R-:W-:-:S03]  /*2430*/  ISETP.GT.U32.AND P1, PT, R19, 0x1, PT ;  /* 0x000000011300780c */ /* 0x000fc60003f24070 */
[----:B------:R-:W-:-:S04]  /*2440*/  UIADD3 UR8, UR8, 0x18, URZ ;  /* 0x0000001808087890 */ /* 0x000fc8000fffe03f */
[----:B------:R-:W-:-:S09]  /*2450*/  UPRMT UR8, URZ, 0x654, UR8 ;  /* 0x000006543f087896 */ /* 0x000fd20008000008 */
[----:B------:R-:W-:Y:S01]  /*2460*/  SYNCS.ARRIVE.TRANS64.RED.A1T0 RZ, [UR8], RZ ;  /* 0x000000ffffff79a7 */ /* 0x000fe20008100408 */
[----:B------:R-:W-:Y:S05]  /*2470*/  @P1 BRA `(.L_x_24) ;  /* 0x0000000000041947 */ /* 0x000fea0003800000 */
[----:B------:R-:W-:Y:S01]  /*2480*/  BPT.TRAP 0x1 ;  /* 0x000000040000795c */ /* 0x000fe20000300000 */
.L_x_24:
[----:B------:R-:W-:Y:S01]  /*2490*/  UIADD3 UR6, UR6, 0x1, URZ ;  /* 0x0000000106067890 */ /* 0x000fe2000fffe03f */
[C---:B------:R-:W-:Y:S01]  /*24a0*/  ISETP.GT.AND P1, PT, R0.reuse, 0x1, PT ;  /* 0x000000010000780c */ /* 0x040fe20003f24270 */
[----:B------:R-:W-:Y:S01]  /*24b0*/  UIADD3 UR7, UR7, 0x1, URZ ;  /* 0x0000000107077890 */ /* 0x000fe2000fffe03f */
[----:B------:R-:W-:Y:S01]  /*24c0*/  VIADD R0, R0, 0xffffffff ;  /* 0xffffffff00007836 */ /* 0x000fe20000000000 */
[----:B------:R-:W-:Y:S02]  /*24d0*/  UISETP.NE.AND UP0, UPT, UR6, 0x3, UPT ;  /* 0x000000030600788c */ /* 0x000fe4000bf05270 */
[----:B------:R-:W-:Y:S02]  /*24e0*/  UISETP.NE.AND UP1, UPT, UR7, 0x3, UPT ;  /* 0x000000030700788c */ /* 0x000fe4000bf25270 */
[----:B------:R-:W-:Y:S02]  /*24f0*/  USEL UR8, URZ, 0x1, UP0 ;  /* 0x000000013f087887 */ /* 0x000fe40008000000 */
[----:B------:R-:W-:-:S02]  /*2500*/  USEL UR6, UR6, URZ, UP0 ;  /* 0x0000003f06067287 */ /* 0x000fc40008000000 */
[----:B------:R-:W-:Y:S02]  /*2510*/  USEL UR7, UR7, URZ, UP1 ;  /* 0x0000003f07077287 */ /* 0x000fe40008800000 */
[----:B------:R-:W-:Y:S01]  /*2520*/  LOP3.LUT R5, R5, UR8, RZ, 0x3c, !PT ;  /* 0x0000000805057c12 */ /* 0x000fe2000f8e3cff */
[----:B------:R-:W-:Y:S09]  /*2530*/  @P1 BRA `(.L_x_25) ;  /* 0xfffffff400781947 */ /* 0x000ff2000383ffff */
.L_x_18:
[----:B------:R-:W2:Y:S02]  /*2540*/  LDC R0, c[0x0][0x28c] ;  /* 0x0000a300ff007b82 */ /* 0x000ea40000000800 */
[----:B--2---:R-:W-:-:S13]  /*2550*/  ISETP.GE.AND P1, PT, R0, 0x1, PT ;  /* 0x000000010000780c */ /* 0x004fda0003f26270 */
[----:B------:R-:W-:Y:S05]  /*2560*/  @!P1 BRA `(.L_x_26) ;  /* 0x0000000000489947 */ /* 0x000fea0003800000 */
[----:B------:R-:W-:Y:S05]  /*2570*/  @!P0 BRA `(.L_x_27) ;  /* 0x0000000000048947 */ /* 0x000fea0003800000 */
[----:B------:R-:W-:Y:S01]  /*2580*/  BPT.TRAP 0x1 ;  /* 0x000000040000795c */ /* 0x000fe20000300000 */
.L_x_27:
[----:B------:R-:W2:Y:S01]  /*2590*/  S2UR UR7, SR_CgaCtaId ;  /* 0x00000000000779c3 */ /* 0x000ea20000008800 */
[----:B------:R-:W-:Y:S01]  /*25a0*/  UISETP.LT.AND UP0, UPT, UR40, 0x1, UPT ;  /* 0x000000012800788c */ /* 0x000fe2000bf01270 */
[----:B------:R-:W-:-:S03]  /*25b0*/  ISETP.GT.U32.AND P0, PT, R19, 0x1, PT ;  /* 0x000000011300780c */ /* 0x000fc60003f04070 */
[----:B------:R-:W-:-:S04]  /*25c0*/  USEL UR6, UR40, 0x1, UP0 ;  /* 0x0000000128067887 */ /* 0x000fc80008000000 */
[----:B------:R-:W-:-:S04]  /*25d0*/  UIADD3 UR6, UR39, UR40, -UR6 ;  /* 0x0000002827067290 */ /* 0x000fc8000fffe806 */
[----:B------:R-:W-:-:S04]  /*25e0*/  UIMAD.WIDE.U32 UR4, UR6, -0x55555555, URZ ;  /* 0xaaaaaaab060478a5 */ /* 0x000fc8000f8e003f */
[----:B------:R-:W-:-:S03]  /*25f0*/  USHF.R.U32.HI UR4, URZ, 0x1, UR5 ;  /* 0x000000013f047899 */ /* 0x000fc60008011605 */
[----:B------:R-:W-:Y:S01]  /*2600*/  UMOV UR5, 0x400 ;  /* 0x0000040000057882 */ /* 0x000fe20000000000 */
[----:B------:R-:W-:Y:S02]  /*2610*/  UIMAD UR6, UR4, -0x3, UR6 ;  /* 0xfffffffd040678a4 */ /* 0x000fe4000f8e0206 */
[----:B--2---:R-:W-:-:S04]  /*2620*/  ULEA UR5, UR7, UR5, 0x18 ;  /* 0x0000000507057291 */ /* 0x004fc8000f8ec03f */
[----:B------:R-:W-:-:S04]  /*2630*/  ULEA UR6, UR6, UR5, 0x3 ;  /* 0x0000000506067291 */ /* 0x000fc8000f8e183f */
[----:B------:R-:W-:-:S04]  /*2640*/  UIADD3 UR6, UR6, 0x18, URZ ;  /* 0x0000001806067890 */ /* 0x000fc8000fffe03f */
[----:B------:R-:W-:-:S09]  /*2650*/  UPRMT UR6, URZ, 0x654, UR6 ;  /* 0x000006543f067896 */ /* 0x000fd20008000006 */
[----:B------:R-:W-:Y:S01]  /*2660*/  SYNCS.ARRIVE.TRANS64.RED.A1T0 RZ, [UR6], RZ ;  /* 0x000000ffffff79a7 */ /* 0x000fe20008100406 */
[----:B------:R-:W-:Y:S05]  /*2670*/  @P0 BRA `(.L_x_26) ;  /* 0x0000000000040947 */ /* 0x000fea0003800000 */
[----:B------:R-:W-:Y:S01]  /*2680*/  BPT.TRAP 0x1 ;  /* 0x000000040000795c */ /* 0x000fe20000300000 */
.L_x_26:
[----:B------:R-:W2:Y:S01]  /*2690*/  LDC R7, c[0x0][0x288] ;  /* 0x0000a200ff077b82 */ /* 0x000ea20000000800 */
[----:B01----:R-:W-:Y:S01]  /*26a0*/  SHF.R.U32.HI R3, RZ, 0x2, R18 ;  /* 0x00000002ff037819 */ /* 0x003fe20000011612 */
[----:B------:R-:W-:Y:S01]  /*26b0*/  UIADD3 UR39, UR40, UR39, URZ ;  /* 0x0000002728277290 */ /* 0x000fe2000fffe03f */
[C---:B------:R-:W-:Y:S01]  /*26c0*/  LOP3.LUT R4, R18.reuse, 0x60, RZ, 0xc0, !PT ;  /* 0x0000006012047812 */ /* 0x040fe200078ec0ff */
[----:B------:R-:W-:Y:S01]  /*26d0*/  ULDC UR7, c[0x0][0x284] ;  /* 0x0000a10000077ab9 */ /* 0x000fe20000000800 */
[----:B------:R-:W-:Y:S01]  /*26e0*/  LOP3.LUT R3, R3, 0x7, RZ, 0xc0, !PT ;  /* 0x0000000703037812 */ /* 0x000fe200078ec0ff */
[----:B------:R-:W-:Y:S01]  /*26f0*/  UISETP.GT.U32.AND UP0, UPT, UR39, 0x2, UPT ;  /* 0x000000022700788c */ /* 0x000fe2000bf04070 */
[----:B------:R-:W-:Y:S01]  /*2700*/  SHF.R.U32.HI R10, RZ, 0x1, R4 ;  /* 0x00000001ff0a7819 */ /* 0x000fe20000011604 */
[----:B------:R-:W-:Y:S01]  /*2710*/  IMAD.SHL.U32 R4, R18, 0x2, RZ ;  /* 0x0000000212047824 */ /* 0x000fe200078e00ff */
[----:B------:R-:W-:Y:S01]  /*2720*/  LOP3.LUT R0, R22, 0x1, RZ, 0xc0, !PT ;  /* 0x0000000116007812 */ /* 0x000fe200078ec0ff */
[----:B------:R-:W-:Y:S01]  /*2730*/  UISETP.LT.U32.AND UP0, UPT, UR40, 0x3, UP0 ;  /* 0x000000032800788c */ /* 0x000fe20008701070 */
[----:B------:R-:W-:Y:S01]  /*2740*/  IADD3 R5, RZ, -R10, -R3 ;  /* 0x8000000aff057210 */ /* 0x000fe20007ffe803 */
[----:B------:R-:W-:Y:S01]  /*2750*/  UISETP.GE.U32.AND UP1, UPT, UR40, 0x3, UPT ;  /* 0x000000032800788c */ /* 0x000fe2000bf26070 */
[----:B------:R-:W-:Y:S01]  /*2760*/  LOP3.LUT R9, R4, 0x6, RZ, 0xc0, !PT ;  /* 0x0000000604097812 */ /* 0x000fe200078ec0ff */
[C---:B------:R-:W-:Y:S01]  /*2770*/  IMAD.SHL.U32 R6, R0.reuse, 0x40, RZ ;  /* 0x0000004000067824 */ /* 0x040fe200078e00ff */
[----:B------:R-:W-:Y:S01]  /*2780*/  SHF.R.S32.HI R21, RZ, 0x1f, R23 ;  /* 0x0000001fff157819 */ /* 0x000fe20000011417 */
[----:B------:R-:W-:Y:S01]  /*2790*/  IMAD R11, R0, -0x40, R5 ;  /* 0xffffffc0000b7824 */ /* 0x000fe200078e0205 */
[----:B------:R-:W-:Y:S01]  /*27a0*/  LOP3.LUT R0, R18, 0x3, RZ, 0xc0, !PT ;  /* 0x0000000312007812 */ /* 0x000fe200078ec0ff */
[----:B------:R-:W-:Y:S01]  /*27b0*/  ULDC.64 UR8, c[0x0][0x5d0] ;  /* 0x0001740000087ab9 */ /* 0x000fe20000000a00 */
[----:B------:R-:W-:Y:S01]  /*27c0*/  PRMT R8, R9, 0x6540, R152 ;  /* 0x0000654009087816 */ /* 0x000fe20000000098 */
[----:B------:R-:W-:Y:S01]  /*27d0*/  IMAD.SHL.U32 R152, R152, 0x100, RZ ;  /* 0x0000010098987824 */ /* 0x000fe200078e00ff */
[----:B------:R-:W-:Y:S01]  /*27e0*/  UIMAD.WIDE.U32 UR4, UR39, -0x55555555, URZ ;  /* 0xaaaaaaab270478a5 */ /* 0x000fe2000f8e003f */
[----:B------:R-:W-:Y:S01]  /*27f0*/  IMAD R4, R21, UR8, RZ ;  /* 0x0000000815047c24 */ /* 0x000fe2000f8e02ff */
[----:B------:R-:W-:Y:S01]  /*2800*/  USEL UR6, URZ, 0x1, !UP0 ;  /* 0x000000013f067887 */ /* 0x000fe2000c000000 */
[----:B--2---:R-:W-:Y:S01]  /*2810*/  IMAD R13, R0, -0x2, R7 ;  /* 0xfffffffe000d7824 */ /* 0x004fe200078e0207 */
[----:B------:R-:W-:Y:S01]  /*2820*/  ISETP.GE.AND P0, PT, R152, R7, PT ;  /* 0x000000079800720c */ /* 0x000fe20003f06270 */
[C---:B------:R-:W-:Y:S01]  /*2830*/  IMAD.SHL.U32 R0, R153.reuse, 0x80, RZ ;  /* 0x0000008099007824 */ /* 0x040fe200078e00ff */
[----:B------:R-:W-:Y:S01]  /*2840*/  SHF.R.S32.HI R9, RZ, 0x1f, R8 ;  /* 0x0000001fff097819 */ /* 0x000fe20000011408 */
[----:B------:R-:W-:Y:S01]  /*2850*/  USHF.R.U32.HI UR4, URZ, 0x1, UR5 ;  /* 0x000000013f047899 */ /* 0x000fe20008011605 */
[----:B------:R-:W-:Y:S01]  /*2860*/  LOP3.LUT R3, R6, 0x40, R3, 0xe2, !PT ;  /* 0x0000004006037812 */ /* 0x000fe200078ee203 */
[----:B------:R-:W-:Y:S01]  /*2870*/  ULOP3.LUT UR38, UR38, UR6, URZ, 0x3c, !UPT ;  /* 0x0000000626267292 */ /* 0x000fe2000f8e3c3f */
[C---:B------:R-:W-:Y:S01]  /*2880*/  ISETP.GE.OR P0, PT, R0.reuse, UR7, P0 ;  /* 0x0000000700007c0c */ /* 0x040fe20008706670 */
[----:B------:R-:W-:Y:S01]  /*2890*/  IMAD.WIDE R6, R153, 0x80, RZ ;  /* 0x0000008099067825 */ /* 0x000fe200078e02ff */
[----:B------:R-:W-:Y:S01]  /*28a0*/  UIMAD UR39, UR4, -0x3, UR39 ;  /* 0xfffffffd042778a4 */ /* 0x000fe2000f8e0227 */
[----:B------:R-:W-:Y:S01]  /*28b0*/  IADD3 R0, -R0, UR7, R11 ;  /* 0x0000000700007c10 */ /* 0x000fe2000fffe10b */
[----:B------:R-:W-:Y:S01]  /*28c0*/  @UP1 ULOP3.LUT UR38, UR38, 0x1, UR4, 0x78, !UPT ;  /* 0x0000000126261892 */ /* 0x000fe2000f8e7804 */
[C---:B------:R-:W-:Y:S01]  /*28d0*/  IMAD R15, R23.reuse, UR9, R4 ;  /* 0x00000009170f7c24 */ /* 0x040fe2000f8e0204 */
[----:B------:R-:W-:Y:S01]  /*28e0*/  LOP3.LUT R169, R6, R3, R10, 0xfe, !PT ;  /* 0x0000000306a97212 */ /* 0x000fe200078efe0a */
[----:B------:R-:W-:-:S04]  /*28f0*/  IMAD.WIDE.U32 R4, R23, UR8, R8 ;  /* 0x0000000817047c25 */ /* 0x000fc8000f8e0008 */
[----:B------:R-:W-:Y:S02]  /*2900*/  IMAD.IADD R5, R5, 0x1, R15 ;  /* 0x0000000105057824 */ /* 0x000fe400078e020f */
[----:B------:R-:W-:Y:S02]  /*2910*/  IMAD.IADD R3, R13, 0x1, -R152 ;  /* 0x000000010d037824 */ /* 0x000fe400078e0a98 */
[----:B------:R-:W-:Y:S01]  /*2920*/  IMAD.MOV.U32 R153, RZ, RZ, -0x1 ;  /* 0xffffffffff997424 */ /* 0x000fe200078e00ff */
[----:B------:R-:W-:Y:S06]  /*2930*/  @P0 BRA `(.L_x_28) ;  /* 0x0000007800d80947 */ /* 0x000fec0003800000 */
[----:B------:R-:W0:Y:S01]  /*2940*/  LDC.64 R10, c[0x0][0x5c8] ;  /* 0x00017200ff0a7b82 */ /* 0x000e220000000a00 */
[----:B-----5:R-:W-:Y:S01]  /*2950*/  FSETP.NEU.AND P0, PT, R155, RZ, PT ;  /* 0x000000ff9b00720b */ /* 0x020fe20003f0d000 */
[----:B------:R-:W-:Y:S01]  /*2960*/  BSSY B0, `(.L_x_28) ;  /* 0x00007b3000007945 */ /* 0x000fe20003800000 */
[----:B------:R-:W-:-:S04]  /*2970*/  ISETP.GT.AND P1, PT, R3, RZ, PT ;  /* 0x000000ff0300720c */ /* 0x000fc80003f24270 */
[----:B------:R-:W-:Y:S01]  /*2980*/  ISETP.GT.AND P2, PT, R0, RZ, P1 ;  /* 0x000000ff0000720c */ /* 0x000fe20000f44270 */
[-C--:B0-----:R-:W-:Y:S02]  /*2990*/  IMAD R12, R7, R10.reuse, RZ ;  /* 0x0000000a070c7224 */ /* 0x081fe400078e02ff */
[----:B------:R-:W-:-:S04]  /*29a0*/  IMAD.WIDE.U32 R162, R169, R10, R4 ;  /* 0x0000000aa9a27225 */ /* 0x000fc800078e0004 */
[----:B------:R-:W-:-:S04]  /*29b0*/  IMAD R5, R169, R11, R12 ;  /* 0x0000000ba9057224 */ /* 0x000fc800078e020c */
[----:B------:R-:W-:Y:S01]  /*29c0*/  IMAD.IADD R171, R163, 0x1, R5 ;  /* 0x00000001a3ab7824 */ /* 0x000fe200078e0205 */
[----:B------:R-:W-:Y:S06]  /*29d0*/  @!P0 BRA `(.L_x_29) ;  /* 0x0000005400948947 */ /* 0x000fec0003800000 */
[----:B------:R-:W0:Y:S01]  /*29e0*/  LDC.64 R14, c[0x0][0x5b8] ;  /* 0x00016e00ff0e7b82 */ /* 0x000e220000000a00 */
[----:B------:R-:W-:-:S07]  /*29f0*/  ULDC.64 UR4, c[0x0][0x5c0] ;  /* 0x0001700000047ab9 */ /* 0x000fce0000000a00 */
[----:B------:R-:W1:Y:S08]  /*2a00*/  LDC.64 R166, c[0x0][0x5b0] ;  /* 0x00016c00ffa67b82 */ /* 0x000e700000000a00 */
[----:B------:R-:W2:Y:S01]  /*2a10*/  LDC.64 R12, c[0x0][0x5a8] ;  /* 0x00016a00ff0c7b82 */ /* 0x000ea20000000a00 */
[-C--:B0-----:R-:W-:Y:S02]  /*2a20*/  IMAD R4, R21, R14.reuse, RZ ;  /* 0x0000000e15047224 */ /* 0x081fe400078e02ff */
[----:B------:R-:W-:-:S04]  /*2a30*/  IMAD.WIDE.U32 R164, R23, R14, R8 ;  /* 0x0000000e17a47225 */ /* 0x000fc800078e0008 */
[----:B------:R-:W-:Y:S02]  /*2a40*/  IMAD R161, R23, R15, R4 ;  /* 0x0000000f17a17224 */ /* 0x000fe400078e0204 */
[-C--:B-1----:R-:W-:Y:S02]  /*2a50*/  IMAD R6, R7, R166.reuse, RZ ;  /* 0x000000a607067224 */ /* 0x082fe400078e02ff */
[----:B------:R-:W-:Y:S02]  /*2a60*/  IMAD.IADD R21, R165, 0x1, R161 ;  /* 0x00000001a5157824 */ /* 0x000fe400078e02a1 */
[----:B------:R-:W-:Y:S02]  /*2a70*/  IMAD.MOV.U32 R20, RZ, RZ, R164 ;  /* 0x000000ffff147224 */ /* 0x000fe400078e00a4 */
[C---:B------:R-:W-:Y:S02]  /*2a80*/  IMAD R163, R169.reuse, R167, R6 ;  /* 0x000000a7a9a37224 */ /* 0x040fe400078e0206 */
[----:B------:R-:W-:-:S04]  /*2a90*/  IMAD.WIDE.U32 R4, R169, R166, R20 ;  /* 0x000000a6a9047225 */ /* 0x000fc800078e0014 */
[----:B------:R-:W-:Y:S01]  /*2aa0*/  IMAD.IADD R5, R5, 0x1, R163 ;  /* 0x0000000105057824 */ /* 0x000fe200078e02a3 */
[----:B--2---:R-:W-:-:S04]  /*2ab0*/  LEA R6, P0, R4, R12, 0x2 ;  /* 0x0000000c04067211 */ /* 0x004fc800078010ff */
[----:B------:R-:W-:-:S05]  /*2ac0*/  LEA.HI.X R7, R4, R13, R5, 0x2, P0 ;  /* 0x0000000d04077211 */ /* 0x000fca00000f1405 */
[----:B------:R0:W2:Y:S01]  /*2ad0*/  @P2 LDG.E.LTC128B R15, desc[UR36][R6.64] ;  /* 0x00000024060f2981 */ /* 0x0000a2000c1e1920 */
[----:B------:R-:W-:Y:S01]  /*2ae0*/  IMAD.WIDE.U32 R4, R169, R166, R8 ;  /* 0x000000a6a9047225 */ /* 0x000fe200078e0008 */
[----:B------:R-:W-:Y:S01]  /*2af0*/  ISETP.GT.AND P0, PT, R3, 0x1, PT ;  /* 0x000000010300780c */ /* 0x000fe20003f04270 */
[----:B------:R-:W-:Y:S02]  /*2b00*/  BSSY B1, `(.L_x_30) ;  /* 0x0000013000017945 */ /* 0x000fe40003800000 */
[----:B------:R-:W-:Y:S02]  /*2b10*/  IMAD.IADD R5, R163, 0x1, R5 ;  /* 0x00000001a3057824 */ /* 0x000fe400078e0205 */
[----:B------:R-:W-:Y:S02]  /*2b20*/  IMAD.SHL.U32 R158, R166, 0x8, RZ ;  /* 0x00000008a69e7824 */ /* 0x000fe400078e00ff */
[----:B------:R-:W-:Y:S01]  /*2b30*/  IMAD.WIDE.U32 R156, R23, R14, R4 ;  /* 0x0000000e179c7225 */ /* 0x000fe200078e0004 */
[----:B------:R-:W-:-:S03]  /*2b40*/  LEA R4, P3, R162, UR4, 0x2 ;  /* 0x00000004a2047c11 */ /* 0x000fc6000f8610ff */
[----:B0-----:R-:W-:Y:S01]  /*2b50*/  IMAD.IADD R7, R161, 0x1, R157 ;  /* 0x00000001a1077824 */ /* 0x001fe200078e029d */
[----:B------:R-:W-:Y:S02]  /*2b60*/  LEA.HI.X R5, R162, UR5, R171, 0x2, P3 ;  /* 0x00000005a2057c11 */ /* 0x000fe400098f14ab */
[----:B------:R-:W-:Y:S02]  /*2b70*/  ISETP.GT.AND P3, PT, R0, RZ, P0 ;  /* 0x000000ff0000720c */ /* 0x000fe40000764270 */
[----:B------:R-:W-:-:S04]  /*2b80*/  LEA R6, P4, R156, R12, 0x2 ;  /* 0x0000000c9c067211 */ /* 0x000fc800078810ff */
[----:B------:R-:W-:Y:S02]  /*2b90*/  LEA.HI.X R7, R156, R13, R7, 0x2, P4 ;  /* 0x0000000d9c077211 */ /* 0x000fe400020f1407 */
[----:B--2---:R-:W-:-:S05]  /*2ba0*/  LOP3.LUT R152, R15, 0xffffe000, RZ, 0xc0, !PT ;  /* 0xffffe0000f987812 */ /* 0x004fca00078ec0ff */
[----:B------:R-:W-:-:S04]  /*2bb0*/  FMUL R159, R152, R155 ;  /* 0x0000009b989f7220 */ /* 0x000fc80000400000 */
[----:B------:R-:W-:Y:S01]  /*2bc0*/  FFMA R173, R24, R154, R159 ;  /* 0x0000009a18ad7223 */ /* 0x000fe2000000009f */
[----:B------:R-:W-:-:S04]  /*2bd0*/  SHF.L.U64.HI R159, R166, 0x3, R167 ;  /* 0x00000003a69f7819 */ /* 0x000fc800000102a7 */
[----:B------:R-:W-:Y:S01]  /*2be0*/  F2FP.TF32.F32.PACK_B R173, R173 ;  /* 0x000000adffad723e */ /* 0x000fe200024050ff */
[----:B------:R-:W-:-:S04]  /*2bf0*/  IMAD.WIDE.U32 R158, R169, R166, R158 ;  /* 0x000000a6a99e7225 */ /* 0x000fc800078e009e */
[----:B------:R0:W-:Y:S01]  /*2c00*/  @P2 STG.E desc[UR36][R4.64], R173 ;  /* 0x000000ad04002986 */ /* 0x0001e2000c101924 */
[----:B------:R-:W-:Y:S05]  /*2c10*/  @!P3 BRA `(.L_x_31) ;  /* 0x000000000004b947 */ /* 0x000fea0003800000 */
[----:B------:R1:W5:Y:S02]  /*2c20*/  LDG.E.LTC128B R15, desc[UR36][R6.64+0x4] ;  /* 0x00000424060f7981 */ /* 0x000364000c1e1920 */
.L_x_31:
[----:B------:R-:W-:Y:S05]  /*2c30*/  BSYNC B1 ;  /* 0x0000000000017941 */ /* 0x000fea0003800000 */
.L_x_30:
[----:B-----5:R-:W-:Y:S01]  /*2c40*/  LOP3.LUT R20, R15, 0xffffe000, RZ, 0xc0, !PT ;  /* 0xffffe0000f147812 */ /* 0x020fe200078ec0ff */
[----:B------:R-:W-:Y:S01]  /*2c50*/  IMAD.IADD R163, R163, 0x1, R159 ;  /* 0x00000001a3a37824 */ /* 0x000fe200078e029f */
[----:B------:R-:W-:Y:S01]  /*2c60*/  IADD3 R164, P2, R164, R158, RZ ;  /* 0x0000009ea4a47210 */ /* 0x000fe20007f5e0ff */
[----:B------:R-:W-:Y:S01]  /*2c70*/  IMAD.MOV.U32 R152, RZ, RZ, R15 ;  /* 0x000000ffff987224 */ /* 0x000fe200078e000f */
[----:B------:R-:W-:Y:S01]  /*2c80*/  ISETP.GT.AND P1, PT, R0, 0x8, P1 ;  /* 0x000000080000780c */ /* 0x000fe20000f24270 */
[----:B------:R-:W-:Y:S02]  /*2c90*/  FMUL R20, R20, R155 ;  /* 0x0000009b14147220 */ /* 0x000fe40000400000 */
[----:B------:R-:W-:Y:S02]  /*2ca0*/  IMAD.X R21, R163, 0x1, R21, P2 ;  /* 0x00000001a3157824 */ /* 0x000fe400010e0615 */
[----:B------:R-:W-:Y:S01]  /*2cb0*/  FFMA R157, R25, R154, R20 ;  /* 0x0000009a199d7223 */ /* 0x000fe20000000014 */
[----:B------:R-:W-:-:S04]  /*2cc0*/  LEA R20, P2, R164, R12, 0x2 ;  /* 0x0000000ca4147211 */ /* 0x000fc800078410ff */
[----:B------:R-:W-:Y:S02]  /*2cd0*/  F2FP.TF32.F32.PACK_B R157, R157 ;  /* 0x0000009dff9d723e */ /* 0x000fe400024050ff */
[----:B------:R-:W-:-:S03]  /*2ce0*/  LEA.HI.X R21, R164, R13, R21, 0x2, P2 ;  /* 0x0000000da4157211 */ /* 0x000fc600010f1415 */
[----:B------:R2:W-:Y:S04]  /*2cf0*/  @P3 STG.E desc[UR36][R4.64+0x4], R157 ;  /* 0x0000049d04003986 */ /* 0x0005e8000c101924 */
[----:B------:R-:W3:Y:S01]  /*2d00*/  @P1 LDG.E.LTC128B R152, desc[UR36][R20.64] ;  /* 0x0000002414981981 */ /* 0x000ee2000c1e1920 */
[----:B------:R-:W-:Y:S01]  /*2d10*/  IADD3 R8, P2, R8, R158, RZ ;  /* 0x0000009e08087210 */ /* 0x000fe20007f5e0ff */
[----:B------:R-:W-:Y:S01]  /*2d20*/  BSSY B1, `(.L_x_32) ;  /* 0x0000011000017945 */ /* 0x000fe20003800000 */
[----:B------:R-:W-:Y:S02]  /*2d30*/  SHF.L.U64.HI R11, R10, 0x5, R11 ;  /* 0x000000050a0b7819 */ /* 0x000fe4000001020b */
[----:B------:R-:W-:Y:S01]  /*2d40*/  ISETP.GT.AND P0, PT, R0, 0x8, P0 ;  /* 0x000000080000780c */ /* 0x000fe20000704270 */
[----:B------:R-:W-:Y:S01]  /*2d50*/  IMAD.X R9, R9, 0x1, R163, P2 ;  /* 0x0000000109097824 */ /* 0x000fe200010e06a3 */
[----:B------:R-:W-:Y:S01]  /*2d60*/  LEA R10, P2, R10, R4, 0x5 ;  /* 0x000000040a0a7211 */ /* 0x000fe200078428ff */
[----:B------:R-:W-:-:S04]  /*2d70*/  IMAD.WIDE.U32 R14, R23, R14, R8 ;  /* 0x0000000e170e7225 */ /* 0x000fc800078e0008 */
[----:B------:R-:W-:Y:S01]  /*2d80*/  IMAD.X R11, R11, 0x1, R5, P2 ;  /* 0x000000010b0b7824 */ /* 0x000fe200010e0605 */
[----:B------:R-:W-:Y:S01]  /*2d90*/  LEA R8, P3, R14, R12, 0x2 ;  /* 0x0000000c0e087211 */ /* 0x000fe200078610ff */
[----:B------:R-:W-:-:S05]  /*2da0*/  IMAD.IADD R9, R161, 0x1, R15 ;  /* 0x00000001a1097824 */ /* 0x000fca00078e020f */
[----:B------:R-:W-:Y:S02]  /*2db0*/  LEA.HI.X R9, R14, R13, R9, 0x2, P3 ;  /* 0x0000000d0e097211 */ /* 0x000fe400018f1409 */
[----:B---3--:R-:W-:-:S05]  /*2dc0*/  LOP3.LUT R24, R152, 0xffffe000, RZ, 0xc0, !PT ;  /* 0xffffe00098187812 */ /* 0x008fca00078ec0ff */
[----:B------:R-:W-:-:S04]  /*2dd0*/  FMUL R25, R24, R155 ;  /* 0x0000009b18197220 */ /* 0x000fc80000400000 */
[----:B------:R-:W-:-:S05]  /*2de0*/  FFMA R25, R26, R154, R25 ;  /* 0x0000009a1a197223 */ /* 0x000fca0000000019 */
[----:B------:R-:W-:-:S05]  /*2df0*/  F2FP.TF32.F32.PACK_B R25, R25 ;  /* 0x00000019ff19723e */ /* 0x000fca00024050ff */
[----:B------:R2:W-:Y:S01]  /*2e00*/  @P1 STG.E desc[UR36][R10.64], R25 ;  /* 0x000000190a001986 */ /* 0x0005e2000c101924 */
[----:B------:R-:W-:Y:S05]  /*2e10*/  @!P0 BRA `(.L_x_33) ;  /* 0x0000000000048947 */ /* 0x000fea0003800000 */
[----:B------:R3:W5:Y:S02]  /*2e20*/  LDG.E.LTC128B R152, desc[UR36][R8.64+0x4] ;  /* 0x0000042408987981 */ /* 0x000764000c1e1920 */
.L_x_33:
[----:B------:R-:W-:Y:S05]  /*2e30*/  BSYNC B1 ;  /* 0x0000000000017941 */ /* 0x000fea0003800000 */
.L_x_32:
[----:B-----5:R-:W-:Y:S01]  /*2e40*/  LOP3.LUT R12, R152, 0xffffe000, RZ, 0xc0, !PT ;  /* 0xffffe000980c7812 */ /* 0x020fe200078ec0ff */
[----:B------:R-:W-:Y:S01]  /*2e50*/  BSSY B1, `(.L_x_34) ;  /* 0x0000009000017945 */ /* 0x000fe20003800000 */
[----:B------:R-:W-:-:S03]  /*2e60*/  ISETP.GT.AND P1, PT, R3, 0x8, PT ;  /* 0x000000080300780c */ /* 0x000fc60003f24270 */
[----:B------:R-:W-:Y:S01]  /*2e70*/  FMUL R12, R12, R155 ;  /* 0x0000009b0c0c7220 */ /* 0x000fe20000400000 */
[----:B------:R-:W-:-:S03]  /*2e80*/  ISETP.GT.AND P2, PT, R0, RZ, P1 ;  /* 0x000000ff0000720c */ /* 0x000fc60000f44270 */
[----:B------:R-:W-:-:S05]  /*2e90*/  FFMA R27, R27, R154, R12 ;  /* 0x0000009a1b1b7223 */ /* 0x000fca000000000c */
[----:B------:R-:W-:-:S05]  /*2ea0*/  F2FP.TF32.F32.PACK_B R27, R27 ;  /* 0x0000001bff1b723e */ /* 0x000fca00024050ff */
[----:B------:R4:W-:Y:S01]  /*2eb0*/  @P0 STG.E desc[UR36][R10.64+0x4], R27 ;  /* 0x0000041b0a000986 */ /* 0x0009e2000c101924 */
[----:B------:R-:W-:Y:S05]  /*2ec0*/  @!P2 BRA `(.L_x_35) ;  /* 0x000000000004a947 */ /* 0x000fea0003800000 */
[----:B------:R0:W5:Y:S02]  /*2ed0*/  LDG.E.LTC128B R152, desc[UR36][R6.64+0x20] ;  /* 0x0000202406987981 */ /* 0x000164000c1e1920 */
.L_x_35:
[----:B------:R-:W-:Y:S05]  /*2ee0*/  BSYNC B1 ;  /* 0x0000000000017941 */ /* 0x000fea0003800000 */
.L_x_34:
        /* <DEDUP_REMOVED lines=10> */
.L_x_37:
[----:B------:R-:W-:Y:S05]  /*2f90*/  BSYNC B1 ;  /* 0x0000000000017941 */ /* 0x000fea0003800000 */
.L_x_36:
[----:B-----5:R-:W-:Y:S01]  /*2fa0*/  LOP3.LUT R12, R152, 0xffffe000, RZ, 0xc0, !PT ;  /* 0xffffe000980c7812 */ /* 0x020fe200078ec0ff */
[----:B------:R-:W-:Y:S01]  /*2fb0*/  BSSY B1, `(.L_x_38) ;  /* 0x0000008000017945 */ /* 0x000fe20003800000 */
[----:B------:R-:W-:-:S03]  /*2fc0*/  ISETP.GT.AND P1, PT, R0, 0x8, P1 ;  /* 0x000000080000780c */ /* 0x000fc60000f24270 */
[----:B------:R-:W-:-:S04]  /*2fd0*/  FMUL R12, R12, R155 ;  /* 0x0000009b0c0c7220 */ /* 0x000fc80000400000 */
[----:B------:R-:W-:-:S05]  /*2fe0*/  FFMA R29, R29, R154, R12 ;  /* 0x0000009a1d1d7223 */ /* 0x000fca000000000c */
[----:B------:R-:W-:-:S05]  /*2ff0*/  F2FP.TF32.F32.PACK_B R29, R29 ;  /* 0x0000001dff1d723e */ /* 0x000fca00024050ff */
[----:B------:R0:W-:Y:S01]  /*3000*/  @P3 STG.E desc[UR36][R4.64+0x24], R29 ;  /* 0x0000241d04003986 */ /* 0x0001e2000c101924 */
[----:B------:R-:W-:Y:S05]  /*3010*/  @!P1 BRA `(.L_x_39) ;  /* 0x0000000000049947 */ /* 0x000fea0003800000 */
[----:B------:R0:W5:Y:S02]  /*3020*/  LDG.E.LTC128B R152, desc[UR36][R8.64+0x20] ;  /* 0x0000202408987981 */ /* 0x000164000c1e1920 */
.L_x_39:
[----:B------:R-:W-:Y:S05]  /*3030*/  BSYNC B1 ;  /* 0x0000000000017941 */ /* 0x000fea0003800000 */
.L_x_38:
[----:B-----5:R-:W-:Y:S01]  /*3040*/  LOP3.LUT R12, R152, 0xffffe000, RZ, 0xc0, !PT ;  /* 0xffffe000980c7812 */ /* 0x020fe200078ec0ff */
[----:B------:R-:W-:Y:S01]  /*3050*/  BSSY B1, `(.L_x_40) ;  /* 0x0000008000017945 */ /* 0x000fe20003800000 */
[----:B------:R-:W-:-:S03]  /*3060*/  ISETP.GT.AND P0, PT, R0, 0x8, P0 ;  /* 0x000000080000780c */ /* 0x000fc60000704270 */
[----:B0-----:R-:W-:-:S04]  /*3070*/  FMUL R13, R12, R155 ;  /* 0x0000009b0c0d7220 */ /* 0x001fc80000400000 */
[----:B------:R-:W-:-:S05]  /*3080*/  FFMA R13, R30, R154, R13 ;  /* 0x0000009a1e0d7223 */ /* 0x000fca000000000d */
[----:B------:R-:W-:-:S05]  /*3090*/  F2FP.TF32.F32.PACK_B R13, R13 ;  /* 0x0000000dff0d723e */ /* 0x000fca00024050ff */
[----:B------:R0:W-:Y:S01]  /*30a0*/  @P1 STG.E desc[UR36][R10.64+0x20], R13 ;  /* 0x0000200d0a001986 */ /* 0x0001e2000c101924 */
[----:B------:R-:W-:Y:S05]  /*30b0*/  @!P0 BRA `(.L_x_41) ;  /* 0x0000000000048947 */ /* 0x000fea0003800000 */
[----:B------:R0:W5:Y:S02]  /*30c0*/  LDG.E.LTC128B R152, desc[UR36][R8.64+0x24] ;  /* 0x0000242408987981 */ /* 0x000164000c1e1920 */
.L_x_41:
[----:B------:R-:W-:Y:S05]  /*30d0*/  BSYNC B1 ;  /* 0x0000000000017941 */ /* 0x000fea0003800000 */
.L_x_40:
        /* <DEDUP_REMOVED lines=10> */
.L_x_43:
[----:B------:R-:W-:Y:S05]  /*3180*/  BSYNC B1 ;  /* 0x0000000000017941 */ /* 0x000fea0003800000 */
.L_x_42:
[----:B-----5:R-:W-:Y:S01]  /*3190*/  LOP3.LUT R12, R152, 0xffffe000, RZ, 0xc0, !PT ;  /* 0xffffe000980c7812 */ /* 0x020fe200078ec0ff */
[----:B------:R-:W-:Y:S01]  /*31a0*/  BSSY B1, `(.L_x_44) ;  /* 0x0000009000017945 */ /* 0x000fe20003800000 */
[----:B------:R-:W-:-:S03]  /*31b0*/  ISETP.GT.AND P0, PT, R3, 0x11, PT ;  /* 0x000000110300780c */ /* 0x000fc60003f04270 */
[----:B0-----:R-:W-:Y:S01]  /*31c0*/  FMUL R13, R12, R155 ;  /* 0x0000009b0c0d7220 */ /* 0x001fe20000400000 */
[----:B------:R-:W-:-:S03]  /*31d0*/  ISETP.GT.AND P3, PT, R0, RZ, P0 ;  /* 0x000000ff0000720c */ /* 0x000fc60000764270 */
[----:B------:R-:W-:-:S05]  /*31e0*/  FFMA R13, R32, R154, R13 ;  /* 0x0000009a200d7223 */ /* 0x000fca000000000d */
[----:B------:R-:W-:-:S05]  /*31f0*/  F2FP.TF32.F32.PACK_B R13, R13 ;  /* 0x0000000dff0d723e */ /* 0x000fca00024050ff */
[----:B------:R0:W-:Y:S01]  /*3200*/  @P2 STG.E desc[UR36][R4.64+0x40], R13 ;  /* 0x0000400d04002986 */ /* 0x0001e2000c101924 */
[----:B------:R-:W-:Y:S05]  /*3210*/  @!P3 BRA `(.L_x_45) ;  /* 0x000000000004b947 */ /* 0x000fea0003800000 */
[----:B------:R0:W5:Y:S02]  /*3220*/  LDG.E.LTC128B R152, desc[UR36][R6.64+0x44] ;  /* 0x0000442406987981 */ /* 0x000164000c1e1920 */
.L_x_45:
[----:B------:R-:W-:Y:S05]  /*3230*/  BSYNC B1 ;  /* 0x0000000000017941 */ /* 0x000fea0003800000 */
.L_x_44:
        /* <DEDUP_REMOVED lines=9> */
.L_x_47:
[----:B------:R-:W-:Y:S05]  /*32d0*/  BSYNC B1 ;  /* 0x0000000000017941 */ /* 0x000fea0003800000 */
.L_x_46:
        /* <DEDUP_REMOVED lines=9> */
.L_x_49:
[----:B------:R-:W-:Y:S05]  /*3370*/  BSYNC B1 ;  /* 0x0000000000017941 */ /* 0x000fea0003800000 */
.L_x_48:
        /* <DEDUP_REMOVED lines=10> */
.L_x_51:
[----:B------:R-:W-:Y:S05]  /*3420*/  BSYNC B1 ;  /* 0x0000000000017941 */ /* 0x000fea0003800000 */
.L_x_50:
        /* <DEDUP_REMOVED lines=10> */
.L_x_53:
[----:B------:R-:W-:Y:S05]  /*34d0*/  BSYNC B1 ;  /* 0x0000000000017941 */ /* 0x000fea0003800000 */
.L_x_52:
        /* <DEDUP_REMOVED lines=9> */
.L_x_55:
[----:B------:R-:W-:Y:S05]  /*3570*/  BSYNC B1 ;  /* 0x0000000000017941 */ /* 0x000fea0003800000 */
.L_x_54:
        /* <DEDUP_REMOVED lines=9> */
.L_x_57:
[----:B------:R-:W-:Y:S05]  /*3610*/  BSYNC B1 ;  /* 0x0000000000017941 */ /* 0x000fea0003800000 */
.L_x_56:
        /* <DEDUP_REMOVED lines=10> */
.L_x_59:
[----:B------:R-:W-:Y:S05]  /*36c0*/  BSYNC B1 ;  /* 0x0000000000017941 */ /* 0x000fea0003800000 */
.L_x_58:
        /* <DEDUP_REMOVED lines=10> */
.L_x_61:
[----:B------:R-:W-:Y:S05]  /*3770*/  BSYNC B1 ;  /* 0x0000000000017941 */ /* 0x000fea0003800000 */
.L_x_60:
        /* <DEDUP_REMOVED lines=9> */
.L_x_63:
[----:B------:R-:W-:Y:S05]  /*3810*/  BSYNC B1 ;  /* 0x0000000000017941 */ /* 0x000fea0003800000 */
.L_x_62:
        /* <DEDUP_REMOVED lines=9> */
.L_x_65:
[----:B------:R-:W-:Y:S05]  /*38b0*/  BSYNC B1 ;  /* 0x0000000000017941 */ /* 0x000fea0003800000 */
.L_x_64:
        /* <DEDUP_REMOVED lines=10> */
.L_x_67:
[----:B------:R-:W-:Y:S05]  /*3960*/  BSYNC B1 ;  /* 0x0000000000017941 */ /* 0x000fea0003800000 */
.L_x_66:
        /* <DEDUP_REMOVED lines=10> */
.L_x_69:
[----:B------:R-:W-:Y:S05]  /*3a10*/  BSYNC B1 ;  /* 0x0000000000017941 */ /* 0x000fea0003800000 */
.L_x_68:
        /* <DEDUP_REMOVED lines=9> */
.L_x_71:
[----:B------:R-:W-:Y:S05]  /*3ab0*/  BSYNC B1 ;  /* 0x0000000000017941 */ /* 0x000fea0003800000 */
.L_x_70:
        /* <DEDUP_REMOVED lines=9> */
.L_x_73:
[----:B------:R-:W-:Y:S05]  /*3b50*/  BSYNC B1 ;  /* 0x0000000000017941 */ /* 0x000fea0003800000 */
.L_x_72:
        /* <DEDUP_REMOVED lines=10> */
.L_x_75:
[----:B------:R-:W-:Y:S05]  /*3c00*/  BSYNC B1 ;  /* 0x0000000000017941 */ /* 0x000fea0003800000 */
.L_x_74:
        /* <DEDUP_REMOVED lines=10> */
.L_x_77:
[----:B------:R-:W-:Y:S05]  /*3cb0*/  BSYNC B1 ;  /* 0x0000000000017941 */ /* 0x000fea0003800000 */
.L_x_76:
        /* <DEDUP_REMOVED lines=9> */
.L_x_79:
[----:B------:R-:W-:Y:S05]  /*3d50*/  BSYNC B1 ;  /* 0x0000000000017941 */ /* 0x000fea0003800000 */
.L_x_78:
        /* <DEDUP_REMOVED lines=9> */
.L_x_81:
[----:B------:R-:W-:Y:S05]  /*3df0*/  BSYNC B1 ;  /* 0x0000000000017941 */ /* 0x000fea0003800000 */
.L_x_80:
        /* <DEDUP_REMOVED lines=10> */
.L_x_83:
[----:B------:R-:W-:Y:S05]  /*3ea0*/  BSYNC B1 ;  /* 0x0000000000017941 */ /* 0x000fea0003800000 */
.L_x_82:
        /* <DEDUP_REMOVED lines=10> */
.L_x_85:
[----:B------:R-:W-:Y:S05]  /*3f50*/  BSYNC B1 ;  /* 0x0000000000017941 */ /* 0x000fea0003800000 */
.L_x_84:
        /* <DEDUP_REMOVED lines=9> */
.L_x_87:
[----:B------:R-:W-:Y:S05]  /*3ff0*/  BSYNC B1 ;  /* 0x0000000000017941 */ /* 0x000fea0003800000 */
.L_x_86:
        /* <DEDUP_REMOVED lines=9> */
.L_x_89:
[----:B------:R-:W-:Y:S05]  /*4090*/  BSYNC B1 ;  /* 0x0000000000017941 */ /* 0x000fea0003800000 */
.L_x_88:
        /* <DEDUP_REMOVED lines=10> */
.L_x_91:
[----:B------:R-:W-:Y:S05]  /*4140*/  BSYNC B1 ;  /* 0x0000000000017941 */ /* 0x000fea0003800000 */
.L_x_90:
        /* <DEDUP_REMOVED lines=10> */
.L_x_93:
[----:B------:R-:W-:Y:S05]  /*41f0*/  BSYNC B1 ;  /* 0x0000000000017941 */ /* 0x000fea0003800000 */
.L_x_92:
        /* <DEDUP_REMOVED lines=9> */
.L_x_95:
[----:B------:R-:W-:Y:S05]  /*4290*/  BSYNC B1 ;  /* 0x0000000000017941 */ /* 0x000fea0003800000 */
.L_x_94:
        /* <DEDUP_REMOVED lines=9> */
.L_x_97:
[----:B------:R-:W-:Y:S05]  /*4330*/  BSYNC B1 ;  /* 0x0000000000017941 */ /* 0x000fea0003800000 */
.L_x_96:
        /* <DEDUP_REMOVED lines=10> */
.L_x_99:
[----:B------:R-:W-:Y:S05]  /*43e0*/  BSYNC B1 ;  /* 0x0000000000017941 */ /* 0x000fea0003800000 */
.L_x_98:
        /* <DEDUP_REMOVED lines=10> */
.L_x_101:
[----:B------:R-:W-:Y:S05]  /*4490*/  BSYNC B1 ;  /* 0x0000000000017941 */ /* 0x000fea0003800000 */
.L_x_100:
        /* <DEDUP_REMOVED lines=9> */
.L_x_103:
[----:B------:R-:W-:Y:S05]  /*4530*/  BSYNC B1 ;  /* 0x0000000000017941 */ /* 0x000fea0003800000 */
.L_x_102:
        /* <DEDUP_REMOVED lines=9> */
.L_x_105:
[----:B------:R-:W-:Y:S05]  /*45d0*/  BSYNC B1 ;  /* 0x0000000000017941 */ /* 0x000fea0003800000 */
.L_x_104:
        /* <DEDUP_REMOVED lines=10> */
.L_x_107:
[----:B------:R-:W-:Y:S05]  /*4680*/  BSYNC B1 ;  /* 0x0000000000017941 */ /* 0x000fea0003800000 */
.L_x_106:
        /* <DEDUP_REMOVED lines=10> */
.L_x_109:
[----:B------:R-:W-:Y:S05]  /*4730*/  BSYNC B1 ;  /* 0x0000000000017941 */ /* 0x000fea0003800000 */
.L_x_108:
        /* <DEDUP_REMOVED lines=9> */
.L_x_111:
[----:B------:R-:W-:Y:S05]  /*47d0*/  BSYNC B1 ;  /* 0x0000000000017941 */ /* 0x000fea0003800000 */
.L_x_110:
        /* <DEDUP_REMOVED lines=9> */
.L_x_113:
[----:B------:R-:W-:Y:S05]  /*4870*/  BSYNC B1 ;  /* 0x0000000000017941 */ /* 0x000fea0003800000 */
.L_x_112:
        /* <DEDUP_REMOVED lines=10> */
.L_x_115:
[----:B------:R-:W-:Y:S05]  /*4920*/  BSYNC B1 ;  /* 0x0000000000017941 */ /* 0x000fea0003800000 */
.L_x_114:
        /* <DEDUP_REMOVED lines=10> */
.L_x_117:
[----:B------:R-:W-:Y:S05]  /*49d0*/  BSYNC B1 ;  /* 0x0000000000017941 */ /* 0x000fea0003800000 */
.L_x_116:
        /* <DEDUP_REMOVED lines=9> */
.L_x_119:
[----:B------:R-:W-:Y:S05]  /*4a70*/  BSYNC B1 ;  /* 0x0000000000017941 */ /* 0x000fea0003800000 */
.L_x_118:
        /* <DEDUP_REMOVED lines=9> */
.L_x_121:
[----:B------:R-:W-:Y:S05]  /*4b10*/  BSYNC B1 ;  /* 0x0000000000017941 */ /* 0x000fea0003800000 */
.L_x_120:
        /* <DEDUP_REMOVED lines=10> */
.L_x_123:
[----:B------:R-:W-:Y:S05]  /*4bc0*/  BSYNC B1 ;  /* 0x0000000000017941 */ /* 0x000fea0003800000 */
.L_x_122:
        /* <DEDUP_REMOVED lines=10> */
.L_x_125:
[----:B------:R-:W-:Y:S05]  /*4c70*/  BSYNC B1 ;  /* 0x0000000000017941 */ /* 0x000fea0003800000 */
.L_x_124:
        /* <DEDUP_REMOVED lines=9> */
.L_x_127:
[----:B------:R-:W-:Y:S05]  /*4d10*/  BSYNC B1 ;  /* 0x0000000000017941 */ /* 0x000fea0003800000 */
.L_x_126:
        /* <DEDUP_REMOVED lines=9> */
.L_x_129:
[----:B------:R-:W-:Y:S05]  /*4db0*/  BSYNC B1 ;  /* 0x0000000000017941 */ /* 0x000fea0003800000 */
.L_x_128:
        /* <DEDUP_REMOVED lines=10> */
.L_x_131:
[----:B------:R-:W-:Y:S05]  /*4e60*/  BSYNC B1 ;  /* 0x0000000000017941 */ /* 0x000fea0003800000 */
.L_x_130:
        /* <DEDUP_REMOVED lines=10> */
.L_x_133:
[----:B------:R-:W-:Y:S05]  /*4f10*/  BSYNC B1 ;  /* 0x0000000000017941 */ /* 0x000fea0003800000 */
.L_x_132:
        /* <DEDUP_REMOVED lines=9> */
.L_x_135:
[----:B------:R-:W-:Y:S05]  /*4fb0*/  BSYNC B1 ;  /* 0x0000000000017941 */ /* 0x000fea0003800000 */
.L_x_134:
        /* <DEDUP_REMOVED lines=9> */
.L_x_137:
[----:B------:R-:W-:Y:S05]  /*5050*/  BSYNC B1 ;  /* 0x0000000000017941 */ /* 0x000fea0003800000 */
.L_x_136:
        /* <DEDUP_REMOVED lines=10> */
.L_x_139:
[----:B------:R-:W-:Y:S05]  /*5100*/  BSYNC B1 ;  /* 0x0000000000017941 */ /* 0x000fea0003800000 */
.L_x_138:
        /* <DEDUP_REMOVED lines=10> */
.L_x_141:
[----:B------:R-:W-:Y:S05]  /*51b0*/  BSYNC B1 ;  /* 0x0000000000017941 */ /* 0x000fea0003800000 */
.L_x_140:
        /* <DEDUP_REMOVED lines=9> */
.L_x_143:
[----:B------:R-:W-:Y:S05]  /*5250*/  BSYNC B1 ;  /* 0x0000000000017941 */ /* 0x000fea0003800000 */
.L_x_142:
        /* <DEDUP_REMOVED lines=9> */
.L_x_145:
[----:B------:R-:W-:Y:S05]  /*52f0*/  BSYNC B1 ;  /* 0x0000000000017941 */ /* 0x000fea0003800000 */
.L_x_144:
        /* <DEDUP_REMOVED lines=10> */
.L_x_147:
[----:B------:R-:W-:Y:S05]  /*53a0*/  BSYNC B1 ;  /* 0x0000000000017941 */ /* 0x000fea0003800000 */
.L_x_146:
        /* <DEDUP_REMOVED lines=10> */
.L_x_149:
[----:B------:R-:W-:Y:S05]  /*5450*/  BSYNC B1 ;  /* 0x0000000000017941 */ /* 0x000fea0003800000 */
.L_x_148:
        /* <DEDUP_REMOVED lines=9> */
.L_x_151:
[----:B------:R-:W-:Y:S05]  /*54f0*/  BSYNC B1 ;  /* 0x0000000000017941 */ /* 0x000fea0003800000 */
.L_x_150:
        /* <DEDUP_REMOVED lines=9> */
.L_x_153:
[----:B------:R-:W-:Y:S05]  /*5590*/  BSYNC B1 ;  /* 0x0000000000017941 */ /* 0x000fea0003800000 */
.L_x_152:
        /* <DEDUP_REMOVED lines=10> */
.L_x_155:
[----:B------:R-:W-:Y:S05]  /*5640*/  BSYNC B1 ;  /* 0x0000000000017941 */ /* 0x000fea0003800000 */
.L_x_154:
        /* <DEDUP_REMOVED lines=10> */
.L_x_157:
[----:B------:R-:W-:Y:S05]  /*56f0*/  BSYNC B1 ;  /* 0x0000000000017941 */ /* 0x000fea0003800000 */
.L_x_156:
        /* <DEDUP_REMOVED lines=9> */
.L_x_159:
[----:B------:R-:W-:Y:S05]  /*5790*/  BSYNC B1 ;  /* 0x0000000000017941 */ /* 0x000fea0003800000 */
.L_x_158:
        /* <DEDUP_REMOVED lines=9> */
.L_x_161:
[----:B------:R-:W-:Y:S05]  /*5830*/  BSYNC B1 ;  /* 0x0000000000017941 */ /* 0x000fea0003800000 */
.L_x_160:
        /* <DEDUP_REMOVED lines=10> */
.L_x_163:
[----:B------:R-:W-:Y:S05]  /*58e0*/  BSYNC B1 ;  /* 0x0000000000017941 */ /* 0x000fea0003800000 */
.L_x_162:
        /* <DEDUP_REMOVED lines=10> */
.L_x_165:
[----:B------:R-:W-:Y:S05]  /*5990*/  BSYNC B1 ;  /* 0x0000000000017941 */ /* 0x000fea0003800000 */
.L_x_164:
        /* <DEDUP_REMOVED lines=9> */
.L_x_167:
[----:B------:R-:W-:Y:S05]  /*5a30*/  BSYNC B1 ;  /* 0x0000000000017941 */ /* 0x000fea0003800000 */
.L_x_166:
        /* <DEDUP_REMOVED lines=9> */
.L_x_169:
[----:B------:R-:W-:Y:S05]  /*5ad0*/  BSYNC B1 ;  /* 0x0000000000017941 */ /* 0x000fea0003800000 */
.L_x_168:
        /* <DEDUP_REMOVED lines=10> */
.L_x_171:
[----:B------:R-:W-:Y:S05]  /*5b80*/  BSYNC B1 ;  /* 0x0000000000017941 */ /* 0x000fea0003800000 */
.L_x_170:
        /* <DEDUP_REMOVED lines=10> */
.L_x_173:
[----:B------:R-:W-:Y:S05]  /*5c30*/  BSYNC B1 ;  /* 0x0000000000017941 */ /* 0x000fea0003800000 */
.L_x_172:
        /* <DEDUP_REMOVED lines=9> */
.L_x_175:
[----:B------:R-:W-:Y:S05]  /*5cd0*/  BSYNC B1 ;  /* 0x0000000000017941 */ /* 0x000fea0003800000 */
.L_x_174:
        /* <DEDUP_REMOVED lines=9> */
.L_x_177:
[----:B------:R-:W-:Y:S05]  /*5d70*/  BSYNC B1 ;  /* 0x0000000000017941 */ /* 0x000fea0003800000 */
.L_x_176:
        /* <DEDUP_REMOVED lines=10> */
.L_x_179:
[----:B------:R-:W-:Y:S05]  /*5e20*/  BSYNC B1 ;  /* 0x0000000000017941 */ /* 0x000fea0003800000 */
.L_x_178:
        /* <DEDUP_REMOVED lines=10> */
.L_x_181:
[----:B------:R-:W-:Y:S05]  /*5ed0*/  BSYNC B1 ;  /* 0x0000000000017941 */ /* 0x000fea0003800000 */
.L_x_180:
        /* <DEDUP_REMOVED lines=9> */
.L_x_183:
[----:B------:R-:W-:Y:S05]  /*5f70*/  BSYNC B1 ;  /* 0x0000000000017941 */ /* 0x000fea0003800000 */
.L_x_182:
        /* <DEDUP_REMOVED lines=9> */
.L_x_185:
[----:B------:R-:W-:Y:S05]  /*6010*/  BSYNC B1 ;  /* 0x0000000000017941 */ /* 0x000fea0003800000 */
.L_x_184:
        /* <DEDUP_REMOVED lines=10> */
.L_x_187:
[----:B------:R-:W-:Y:S05]  /*60c0*/  BSYNC B1 ;  /* 0x0000000000017941 */ /* 0x000fea0003800000 */
.L_x_186:
        /* <DEDUP_REMOVED lines=10> */
.L_x_189:
[----:B------:R-:W-:Y:S05]  /*6170*/  BSYNC B1 ;  /* 0x0000000000017941 */ /* 0x000fea0003800000 */
.L_x_188:
        /* <DEDUP_REMOVED lines=9> */
.L_x_191:
[----:B------:R-:W-:Y:S05]  /*6210*/  BSYNC B1 ;  /* 0x0000000000017941 */ /* 0x000fea0003800000 */
.L_x_190:
        /* <DEDUP_REMOVED lines=9> */
.L_x_193:
[----:B------:R-:W-:Y:S05]  /*62b0*/  BSYNC B1 ;  /* 0x0000000000017941 */ /* 0x000fea0003800000 */
.L_x_192:
        /* <DEDUP_REMOVED lines=10> */
.L_x_195:
[----:B------:R-:W-:Y:S05]  /*6360*/  BSYNC B1 ;  /* 0x0000000000017941 */ /* 0x000fea0003800000 */
.L_x_194:
        /* <DEDUP_REMOVED lines=10> */
.L_x_197:
[----:B------:R-:W-:Y:S05]  /*6410*/  BSYNC B1 ;  /* 0x0000000000017941 */ /* 0x000fea0003800000 */
.L_x_196:
        /* <DEDUP_REMOVED lines=9> */
.L_x_199:
[----:B------:R-:W-:Y:S05]  /*64b0*/  BSYNC B1 ;  /* 0x0000000000017941 */ /* 0x000fea0003800000 */
.L_x_198:
        /* <DEDUP_REMOVED lines=9> */
.L_x_201:
[----:B------:R-:W-:Y:S05]  /*6550*/  BSYNC B1 ;  /* 0x0000000000017941 */ /* 0x000fea0003800000 */
.L_x_200:
        /* <DEDUP_REMOVED lines=10> */
.L_x_203:
[----:B------:R-:W-:Y:S05]  /*6600*/  BSYNC B1 ;  /* 0x0000000000017941 */ /* 0x000fea0003800000 */
.L_x_202:
        /* <DEDUP_REMOVED lines=10> */
.L_x_205:
[----:B------:R-:W-:Y:S05]  /*66b0*/  BSYNC B1 ;  /* 0x0000000000017941 */ /* 0x000fea0003800000 */
.L_x_204:
        /* <DEDUP_REMOVED lines=9> */
.L_x_207:
[----:B------:R-:W-:Y:S05]  /*6750*/  BSYNC B1 ;  /* 0x0000000000017941 */ /* 0x000fea0003800000 */
.L_x_206:
        /* <DEDUP_REMOVED lines=9> */
.L_x_209:
[----:B------:R-:W-:Y:S05]  /*67f0*/  BSYNC B1 ;  /* 0x0000000000017941 */ /* 0x000fea0003800000 */
.L_x_208:
        /* <DEDUP_REMOVED lines=10> */
.L_x_211:
[----:B------:R-:W-:Y:S05]  /*68a0*/  BSYNC B1 ;  /* 0x0000000000017941 */ /* 0x000fea0003800000 */
.L_x_210:
        /* <DEDUP_REMOVED lines=10> */
.L_x_213:
[----:B------:R-:W-:Y:S05]  /*6950*/  BSYNC B1 ;  /* 0x0000000000017941 */ /* 0x000fea0003800000 */
.L_x_212:
        /* <DEDUP_REMOVED lines=9> */
.L_x_215:
[----:B------:R-:W-:Y:S05]  /*69f0*/  BSYNC B1 ;  /* 0x0000000000017941 */ /* 0x000fea0003800000 */
.L_x_214:
        /* <DEDUP_REMOVED lines=9> */
.L_x_217:
[----:B------:R-:W-:Y:S05]  /*6a90*/  BSYNC B1 ;  /* 0x0000000000017941 */ /* 0x000fea0003800000 */
.L_x_216:
        /* <DEDUP_REMOVED lines=10> */
.L_x_219:
[----:B------:R-:W-:Y:S05]  /*6b40*/  BSYNC B1 ;  /* 0x0000000000017941 */ /* 0x000fea0003800000 */
.L_x_218:
        /* <DEDUP_REMOVED lines=10> */
.L_x_221:
[----:B------:R-:W-:Y:S05]  /*6bf0*/  BSYNC B1 ;  /* 0x0000000000017941 */ /* 0x000fea0003800000 */
.L_x_220:
        /* <DEDUP_REMOVED lines=9> */
.L_x_223:
[----:B------:R-:W-:Y:S05]  /*6c90*/  BSYNC B1 ;  /* 0x0000000000017941 */ /* 0x000fea0003800000 */
.L_x_222:
        /* <DEDUP_REMOVED lines=9> */
.L_x_225:
[----:B------:R-:W-:Y:S05]  /*6d30*/  BSYNC B1 ;  /* 0x0000000000017941 */ /* 0x000fea0003800000 */
.L_x_224:
        /* <DEDUP_REMOVED lines=10> */
.L_x_227:
[----:B------:R-:W-:Y:S05]  /*6de0*/  BSYNC B1 ;  /* 0x0000000000017941 */ /* 0x000fea0003800000 */
.L_x_226:
        /* <DEDUP_REMOVED lines=10> */
.L_x_229:
[----:B------:R-:W-:Y:S05]  /*6e90*/  BSYNC B1 ;  /* 0x0000000000017941 */ /* 0x000fea0003800000 */
.L_x_228:
        /* <DEDUP_REMOVED lines=9> */
.L_x_231:
[----:B------:R-:W-:Y:S05]  /*6f30*/  BSYNC B1 ;  /* 0x0000000000017941 */ /* 0x000fea0003800000 */
.L_x_230:
        /* <DEDUP_REMOVED lines=9> */
.L_x_233:
[----:B------:R-:W-:Y:S05]  /*6fd0*/  BSYNC B1 ;  /* 0x0000000000017941 */ /* 0x000fea0003800000 */
.L_x_232:
        /* <DEDUP_REMOVED lines=10> */
.L_x_235:
[----:B------:R-:W-:Y:S05]  /*7080*/  BSYNC B1 ;  /* 0x0000000000017941 */ /* 0x000fea0003800000 */
.L_x_234:
        /* <DEDUP_REMOVED lines=10> */
.L_x_237:
[----:B------:R-:W-:Y:S05]  /*7130*/  BSYNC B1 ;  /* 0x0000000000017941 */ /* 0x000fea0003800000 */
.L_x_236:
        /* <DEDUP_REMOVED lines=9> */
.L_x_239:
[----:B------:R-:W-:Y:S05]  /*71d0*/  BSYNC B1 ;  /* 0x0000000000017941 */ /* 0x000fea0003800000 */
.L_x_238:
        /* <DEDUP_REMOVED lines=9> */
.L_x_241:
[----:B------:R-:W-:Y:S05]  /*7270*/  BSYNC B1 ;  /* 0x0000000000017941 */ /* 0x000fea0003800000 */
.L_x_240:
        /* <DEDUP_REMOVED lines=10> */
.L_x_243:
[----:B------:R-:W-:Y:S05]  /*7320*/  BSYNC B1 ;  /* 0x0000000000017941 */ /* 0x000fea0003800000 */
.L_x_242:
        /* <DEDUP_REMOVED lines=10> */
.L_x_245:
[----:B------:R-:W-:Y:S05]  /*73d0*/  BSYNC B1 ;  /* 0x0000000000017941 */ /* 0x000fea0003800000 */
.L_x_244:
        /* <DEDUP_REMOVED lines=9> */
.L_x_247:
[----:B------:R-:W-:Y:S05]  /*7470*/  BSYNC B1 ;  /* 0x0000000000017941 */ /* 0x000fea0003800000 */
.L_x_246:
        /* <DEDUP_REMOVED lines=9> */
.L_x_249:
[----:B------:R-:W-:Y:S05]  /*7510*/  BSYNC B1 ;  /* 0x0000000000017941 */ /* 0x000fea0003800000 */
.L_x_248:
        /* <DEDUP_REMOVED lines=10> */
.L_x_251:
[----:B------:R-:W-:Y:S05]  /*75c0*/  BSYNC B1 ;  /* 0x0000000000017941 */ /* 0x000fea0003800000 */
.L_x_250:
        /* <DEDUP_REMOVED lines=10> */
.L_x_253:
[----:B------:R-:W-:Y:S05]  /*7670*/  BSYNC B1 ;  /* 0x0000000000017941 */ /* 0x000fea0003800000 */
.L_x_252:
        /* <DEDUP_REMOVED lines=9> */
.L_x_255:
[----:B------:R-:W-:Y:S05]  /*7710*/  BSYNC B1 ;  /* 0x0000000000017941 */ /* 0x000fea0003800000 */
.L_x_254:
        /* <DEDUP_REMOVED lines=9> */
.L_x_257:
[----:B------:R-:W-:Y:S05]  /*77b0*/  BSYNC B1 ;  /* 0x0000000000017941 */ /* 0x000fea0003800000 */
.L_x_256:
        /* <DEDUP_REMOVED lines=10> */
.L_x_259:
[----:B------:R-:W-:Y:S05]  /*7860*/  BSYNC B1 ;  /* 0x0000000000017941 */ /* 0x000fea0003800000 */
.L_x_258:
        /* <DEDUP_REMOVED lines=10> */
.L_x_261:
[----:B------:R-:W-:Y:S05]  /*7910*/  BSYNC B1 ;  /* 0x0000000000017941 */ /* 0x000fea0003800000 */
.L_x_260:
        /* <DEDUP_REMOVED lines=9> */
.L_x_263:
[----:B------:R-:W-:Y:S05]  /*79b0*/  BSYNC B1 ;  /* 0x0000000000017941 */ /* 0x000fea0003800000 */
.L_x_262:
        /* <DEDUP_REMOVED lines=9> */
.L_x_265:
[----:B------:R-:W-:Y:S05]  /*7a50*/  BSYNC B1 ;  /* 0x0000000000017941 */ /* 0x000fea0003800000 */
.L_x_264:
        /* <DEDUP_REMOVED lines=10> */
.L_x_267:
[----:B------:R-:W-:Y:S05]  /*7b00*/  BSYNC B1 ;  /* 0x0000000000017941 */ /* 0x000fea0003800000 */
.L_x_266:
        /* <DEDUP_REMOVED lines=10> */
.L_x_269:
[----:B------:R-:W-:Y:S05]  /*7bb0*/  BSYNC B1 ;  /* 0x0000000000017941 */ /* 0x000fea0003800000 */
.L_x_268:
        /* <DEDUP_REMOVED lines=9> */
.L_x_271:
[----:B------:R-:W-:Y:S05]  /*7c50*/  BSYNC B1 ;  /* 0x0000000000017941 */ /* 0x000fea0003800000 */
.L_x_270:
        /* <DEDUP_REMOVED lines=9> */
.L_x_273:
[----:B------:R-:W-:Y:S05]  /*7cf0*/  BSYNC B1 ;  /* 0x0000000000017941 */ /* 0x000fea0003800000 */
.L_x_272:
        /* <DEDUP_REMOVED lines=10> */
.L_x_275:
[----:B------:R-:W-:Y:S05]  /*7da0*/  BSYNC B1 ;  /* 0x0000000000017941 */ /* 0x000fea0003800000 */
.L_x_274:
        /* <DEDUP_REMOVED lines=10> */
.L_x_277:
[----:B------:R-:W-:Y:S05]  /*7e50*/  BSYNC B1 ;  /* 0x0000000000017941 */ /* 0x000fea0003800000 */
.L_x_276:
[----:B01---5:R-:W-:Y:S01]  /*7e60*/  LOP3.LUT R6, R152, 0xffffe000, RZ, 0xc0, !PT ;  /* 0xffffe00098067812 */ /* 0x023fe200078ec0ff */
        /* <DEDUP_REMOVED lines=8> */
.L_x_279:
[----:B------:R-:W-:Y:S05]  /*7ef0*/  BSYNC B1 ;  /* 0x0000000000017941 */ /* 0x000fea0003800000 */
.L_x_278:
[----:B0-2--5:R-:W-:Y:S01]  /*7f00*/  LOP3.LUT R4, R152, 0xffffe000, RZ, 0xc0, !PT ;  /* 0xffffe00098047812 */ /* 0x025fe200078ec0ff */
[----:B------:R-:W-:Y:S01]  /*7f10*/  @P1 IMAD.MOV.U32 R5, RZ, RZ, R11 ;  /* 0x000000ffff051224 */ /* 0x000fe200078e000b */
[----:B------:R-:W-:Y:S01]  /*7f20*/  ISETP.GT.AND P0, PT, R0, 0x8, P0 ;  /* 0x000000080000780c */ /* 0x000fe20000704270 */
[----:B------:R-:W-:Y:S02]  /*7f30*/  BSSY B1, `(.L_x_280) ;  /* 0x0000008000017945 */ /* 0x000fe40003800000 */
[----:B------:R-:W-:Y:S01]  /*7f40*/  FMUL R3, R4, R155 ;  /* 0x0000009b04037220 */ /* 0x000fe20000400000 */
[----:B------:R-:W-:-:S03]  /*7f50*/  @P1 IMAD.MOV.U32 R4, RZ, RZ, R10 ;  /* 0x000000ffff041224 */ /* 0x000fc600078e000a */
[----:B------:R-:W-:-:S05]  /*7f60*/  FFMA R3, R150, R154, R3 ;  /* 0x0000009a96037223 */ /* 0x000fca0000000003 */
[----:B------:R-:W-:-:S05]  /*7f70*/  F2FP.TF32.F32.PACK_B R3, R3 ;  /* 0x00000003ff03723e */ /* 0x000fca00024050ff */
[----:B------:R0:W-:Y:S01]  /*7f80*/  @P1 STG.E desc[UR36][R4.64+0x3e0], R3 ;  /* 0x0003e00304001986 */ /* 0x0001e2000c101924 */
[----:B------:R-:W-:Y:S05]  /*7f90*/  @!P0 BRA `(.L_x_281) ;  /* 0x0000000000048947 */ /* 0x000fea0003800000 */
[----:B------:R2:W5:Y:S02]  /*7fa0*/  LDG.E.LTC128B R152, desc[UR36][R8.64+0x3e4] ;  /* 0x0003e42408987981 */ /* 0x000564000c1e1920 */
.L_x_281:
[----:B------:R-:W-:Y:S05]  /*7fb0*/  BSYNC B1 ;  /* 0x0000000000017941 */ /* 0x000fea0003800000 */
.L_x_280:
[----:B------:R-:W-:Y:S05]  /*7fc0*/  @!P0 BRA `(.L_x_282) ;  /* 0x0000002400308947 */ /* 0x000fea0003800000 */
[----:B-----5:R-:W-:-:S05]  /*7fd0*/  LOP3.LUT R152, R152, 0xffffe000, RZ, 0xc0, !PT ;  /* 0xffffe00098987812 */ /* 0x020fca00078ec0ff */
[----:B------:R-:W-:-:S04]  /*7fe0*/  FMUL R152, R152, R155 ;  /* 0x0000009b98987220 */ /* 0x000fc80000400000 */
[----:B------:R-:W-:-:S05]  /*7ff0*/  FFMA R151, R151, R154, R152 ;  /* 0x0000009a97977223 */ /* 0x000fca0000000098 */
[----:B------:R-:W-:-:S05]  /*8000*/  F2FP.TF32.F32.PACK_B R151, R151 ;  /* 0x00000097ff97723e */ /* 0x000fca00024050ff */
[----:B------:R0:W-:Y:S01]  /*8010*/  STG.E desc[UR36][R10.64+0x3e4], R151 ;  /* 0x0003e4970a007986 */ /* 0x0001e2000c101924 */
[----:B------:R-:W-:Y:S05]  /*8020*/  BRA `(.L_x_282) ;  /* 0x0000002400187947 */ /* 0x000fea0003800000 */
.L_x_29:
[----:B------:R-:W-:Y:S01]  /*8030*/  ISETP.GT.AND P3, PT, R3, 0x1, PT ;  /* 0x000000010300780c */ /* 0x000fe20003f64270 */
[----:B------:R-:W-:Y:S01]  /*8040*/  ULDC.64 UR4, c[0x0][0x5c0] ;  /* 0x0001700000047ab9 */ /* 0x000fe20000000a00 */
[-C--:B------:R-:W-:Y:S01]  /*8050*/  FMUL R9, R24, R154.reuse ;  /* 0x0000009a18097220 */ /* 0x080fe20000400000 */
[----:B------:R-:W-:Y:S01]  /*8060*/  LEA R4, P4, R162, UR4, 0x2 ;  /* 0x00000004a2047c11 */ /* 0x000fe2000f8810ff */
[-C--:B------:R-:W-:Y:S01]  /*8070*/  FMUL R25, R25, R154.reuse ;  /* 0x0000009a19197220 */ /* 0x080fe20000400000 */
[----:B------:R-:W-:Y:S01]  /*8080*/  ISETP.GT.AND P0, PT, R0, RZ, P3 ;  /* 0x000000ff0000720c */ /* 0x000fe20001f04270 */
[-C--:B------:R-:W-:Y:S01]  /*8090*/  FMUL R27, R27, R154.reuse ;  /* 0x0000009a1b1b7220 */ /* 0x080fe20000400000 */
[----:B------:R-:W-:Y:S01]  /*80a0*/  LEA.HI.X R5, R162, UR5, R171, 0x2, P4 ;  /* 0x00000005a2057c11 */ /* 0x000fe2000a0f14ab */
[-C--:B------:R-:W-:Y:S01]  /*80b0*/  FMUL R29, R29, R154.reuse ;  /* 0x0000009a1d1d7220 */ /* 0x080fe20000400000 */
[----:B------:R-:W-:Y:S01]  /*80c0*/  F2FP.TF32.F32.PACK_B R9, R9 ;  /* 0x00000009ff09723e */ /* 0x000fe200024050ff */
[-C--:B------:R-:W-:Y:S01]  /*80d0*/  FMUL R31, R31, R154.reuse ;  /* 0x0000009a1f1f7220 */ /* 0x080fe20000400000 */
[----:B------:R-:W-:Y:S01]  /*80e0*/  F2FP.TF32.F32.PACK_B R25, R25 ;  /* 0x00000019ff19723e */ /* 0x000fe200024050ff */
[----:B------:R-:W-:Y:S01]  /*80f0*/  FMUL R13, R32, R154 ;  /* 0x0000009a200d7220 */ /* 0x000fe20000400000 */
[C---:B------:R-:W-:Y:S01]  /*8100*/  SHF.L.U64.HI R7, R10.reuse, 0x5, R11 ;  /* 0x000000050a077819 */ /* 0x040fe2000001020b */
[----:B------:R0:W-:Y:S01]  /*8110*/  @P2 STG.E desc[UR36][R4.64], R9 ;  /* 0x0000000904002986 */ /* 0x0001e2000c101924 */
[----:B------:R-:W-:Y:S01]  /*8120*/  LEA R6, P4, R10, R4, 0x5 ;  /* 0x000000040a067211 */ /* 0x000fe200078828ff */
[-C--:B------:R-:W-:Y:S01]  /*8130*/  FMUL R11, R26, R154.reuse ;  /* 0x0000009a1a0b7220 */ /* 0x080fe20000400000 */
[C---:B------:R-:W-:Y:S01]  /*8140*/  ISETP.GT.AND P1, PT, R0.reuse, 0x8, P1 ;  /* 0x000000080000780c */ /* 0x040fe20000f24270 */
[----:B------:R-:W-:Y:S01]  /*8150*/  @P0 STG.E desc[UR36][R4.64+0x4], R25 ;  /* 0x0000041904000986 */ /* 0x000fe2000c101924 */
[----:B------:R-:W-:Y:S01]  /*8160*/  ISETP.GT.AND P2, PT, R3, 0x8, PT ;  /* 0x000000080300780c */ /* 0x000fe20003f44270 */
[----:B------:R-:W-:Y:S01]  /*8170*/  IMAD.X R7, R7, 0x1, R5, P4 ;  /* 0x0000000107077824 */ /* 0x000fe200020e0605 */
[C---:B------:R-:W-:Y:S01]  /*8180*/  ISETP.GT.AND P3, PT, R0.reuse, 0x8, P3 ;  /* 0x000000080000780c */ /* 0x040fe20001f64270 */
[-C--:B------:R-:W-:Y:S01]  /*8190*/  FMUL R33, R33, R154.reuse ;  /* 0x0000009a21217220 */ /* 0x080fe20000400000 */
[----:B------:R-:W-:Y:S01]  /*81a0*/  ISETP.GT.AND P0, PT, R3, 0x9, PT ;  /* 0x000000090300780c */ /* 0x000fe20003f04270 */
[-C--:B------:R-:W-:Y:S01]  /*81b0*/  FMUL R35, R35, R154.reuse ;  /* 0x0000009a23237220 */ /* 0x080fe20000400000 */
[----:B------:R-:W-:Y:S01]  /*81c0*/  ISETP.GT.AND P5, PT, R0, RZ, P2 ;  /* 0x000000ff0000720c */ /* 0x000fe200017a4270 */
[-C--:B0-----:R-:W-:Y:S01]  /*81d0*/  FMUL R9, R28, R154.reuse ;  /* 0x0000009a1c097220 */ /* 0x081fe20000400000 */
[C---:B------:R-:W-:Y:S01]  /*81e0*/  ISETP.GT.AND P4, PT, R0.reuse, RZ, P0 ;  /* 0x000000ff0000720c */ /* 0x040fe20000784270 */
[-C--:B------:R-:W-:Y:S01]  /*81f0*/  FMUL R37, R37, R154.reuse ;  /* 0x0000009a25257220 */ /* 0x080fe20000400000 */
[----:B------:R-:W-:Y:S01]  /*8200*/  F2FP.TF32.F32.PACK_B R11, R11 ;  /* 0x0000000bff0b723e */ /* 0x000fe200024050ff */
[-C--:B------:R-:W-:Y:S01]  /*8210*/  FMUL R39, R39, R154.reuse ;  /* 0x0000009a27277220 */ /* 0x080fe20000400000 */
[----:B------:R-:W-:Y:S01]  /*8220*/  F2FP.TF32.F32.PACK_B R27, R27 ;  /* 0x0000001bff1b723e */ /* 0x000fe200024050ff */
[-C--:B------:R-:W-:Y:S01]  /*8230*/  FMUL R41, R41, R154.reuse ;  /* 0x0000009a29297220 */ /* 0x080fe20000400000 */
[----:B------:R-:W-:Y:S01]  /*8240*/  F2FP.TF32.F32.PACK_B R9, R9 ;  /* 0x00000009ff09723e */ /* 0x000fe200024050ff */
[----:B------:R0:W-:Y:S01]  /*8250*/  @P1 STG.E desc[UR36][R6.64], R11 ;  /* 0x0000000b06001986 */ /* 0x0001e2000c101924 */
[----:B------:R-:W-:Y:S01]  /*8260*/  F2FP.TF32.F32.PACK_B R29, R29 ;  /* 0x0000001dff1d723e */ /* 0x000fe200024050ff */
[-C--:B------:R-:W-:Y:S01]  /*8270*/  FMUL R43, R43, R154.reuse ;  /* 0x0000009a2b2b7220 */ /* 0x080fe20000400000 */
[C---:B------:R-:W-:Y:S01]  /*8280*/  ISETP.GT.AND P1, PT, R3.reuse, 0x10, PT ;  /* 0x000000100300780c */ /* 0x040fe20003f24270 */
[----:B------:R-:W-:Y:S01]  /*8290*/  @P3 STG.E desc[UR36][R6.64+0x4], R27 ;  /* 0x0000041b06003986 */ /* 0x000fe2000c101924 */
[----:B------:R-:W-:Y:S01]  /*82a0*/  ISETP.GT.AND P3, PT, R3, 0x11, PT ;  /* 0x000000110300780c */ /* 0x000fe20003f64270 */
[-C--:B------:R-:W-:Y:S01]  /*82b0*/  FMUL R45, R45, R154.reuse ;  /* 0x0000009a2d2d7220 */ /* 0x080fe20000400000 */
[C---:B------:R-:W-:Y:S01]  /*82c0*/  ISETP.GT.AND P2, PT, R0.reuse, 0x8, P2 ;  /* 0x000000080000780c */ /* 0x040fe20001744270 */
[----:B------:R1:W-:Y:S01]  /*82d0*/  @P5 STG.E desc[UR36][R4.64+0x20], R9 ;  /* 0x0000200904005986 */ /* 0x0003e2000c101924 */
[C---:B------:R-:W-:Y:S01]  /*82e0*/  ISETP.GT.AND P0, PT, R0.reuse, 0x8, P0 ;  /* 0x000000080000780c */ /* 0x040fe20000704270 */
[-C--:B------:R-:W-:Y:S01]  /*82f0*/  FMUL R47, R47, R154.reuse ;  /* 0x0000009a2f2f7220 */ /* 0x080fe20000400000 */
[----:B------:R-:W-:Y:S01]  /*8300*/  ISETP.GT.AND P5, PT, R0, RZ, P1 ;  /* 0x000000ff0000720c */ /* 0x000fe20000fa4270 */
[----:B------:R-:W-:Y:S01]  /*8310*/  @P4 STG.E desc[UR36][R4.64+0x24], R29 ;  /* 0x0000241d04004986 */ /* 0x000fe2000c101924 */
[-C--:B0-----:R-:W-:Y:S01]  /*8320*/  FMUL R11, R30, R154.reuse ;  /* 0x0000009a1e0b7220 */ /* 0x081fe20000400000 */
[----:B------:R-:W-:Y:S01]  /*8330*/  ISETP.GT.AND P4, PT, R0, RZ, P3 ;  /* 0x000000ff0000720c */ /* 0x000fe20001f84270 */
[-C--:B------:R-:W-:Y:S01]  /*8340*/  FMUL R49, R49, R154.reuse ;  /* 0x0000009a31317220 */ /* 0x080fe20000400000 */
[----:B------:R-:W-:Y:S01]  /*8350*/  F2FP.TF32.F32.PACK_B R31, R31 ;  /* 0x0000001fff1f723e */ /* 0x000fe200024050ff */
[-C--:B------:R-:W-:Y:S01]  /*8360*/  FMUL R51, R51, R154.reuse ;  /* 0x0000009a33337220 */ /* 0x080fe20000400000 */
[----:B------:R-:W-:Y:S01]  /*8370*/  F2FP.TF32.F32.PACK_B R11, R11 ;  /* 0x0000000bff0b723e */ /* 0x000fe200024050ff */
[-C--:B------:R-:W-:Y:S01]  /*8380*/  FMUL R53, R53, R154.reuse ;  /* 0x0000009a35357220 */ /* 0x080fe20000400000 */
[----:B------:R-:W-:Y:S01]  /*8390*/  F2FP.TF32.F32.PACK_B R13, R13 ;  /* 0x0000000dff0d723e */ /* 0x000fe200024050ff */
[-C--:B-1----:R-:W-:Y:S01]  /*83a0*/  FMUL R9, R34, R154.reuse ;  /* 0x0000009a22097220 */ /* 0x082fe20000400000 */
[----:B------:R-:W-:Y:S01]  /*83b0*/  F2FP.TF32.F32.PACK_B R33, R33 ;  /* 0x00000021ff21723e */ /* 0x000fe200024050ff */
[----:B------:R0:W-:Y:S01]  /*83c0*/  @P2 STG.E desc[UR36][R6.64+0x20], R11 ;  /* 0x0000200b06002986 */ /* 0x0001e2000c101924 */
[C---:B------:R-:W-:Y:S01]  /*83d0*/  ISETP.GT.AND P1, PT, R0.reuse, 0x8, P1 ;  /* 0x000000080000780c */ /* 0x040fe20000f24270 */
[-C--:B------:R-:W-:Y:S01]  /*83e0*/  FMUL R55, R55, R154.reuse ;  /* 0x0000009a37377220 */ /* 0x080fe20000400000 */
[C---:B------:R-:W-:Y:S01]  /*83f0*/  ISETP.GT.AND P2, PT, R3.reuse, 0x19, PT ;  /* 0x000000190300780c */ /* 0x040fe20003f44270 */
[----:B------:R-:W-:Y:S01]  /*8400*/  @P0 STG.E desc[UR36][R6.64+0x24], R31 ;  /* 0x0000241f06000986 */ /* 0x000fe2000c101924 */
[----:B------:R-:W-:Y:S01]  /*8410*/  ISETP.GT.AND P0, PT, R3, 0x18, PT ;  /* 0x000000180300780c */ /* 0x000fe20003f04270 */
[-C--:B------:R-:W-:Y:S01]  /*8420*/  FMUL R57, R57, R154.reuse ;  /* 0x0000009a39397220 */ /* 0x080fe20000400000 */
[----:B------:R-:W-:Y:S01]  /*8430*/  F2FP.TF32.F32.PACK_B R9, R9 ;  /* 0x00000009ff09723e */ /* 0x000fe200024050ff */
[----:B------:R1:W-:Y:S01]  /*8440*/  @P5 STG.E desc[UR36][R4.64+0x40], R13 ;  /* 0x0000400d04005986 */ /* 0x0003e2000c101924 */
[C---:B------:R-:W-:Y:S01]  /*8450*/  ISETP.GT.AND P5, PT, R0.reuse, RZ, P0 ;  /* 0x000000ff0000720c */ /* 0x040fe200007a4270 */
[-C--:B------:R-:W-:Y:S01]  /*8460*/  FMUL R59, R59, R154.reuse ;  /* 0x0000009a3b3b7220 */ /* 0x080fe20000400000 */
[----:B------:R-:W-:Y:S01]  /*8470*/  F2FP.TF32.F32.PACK_B R35, R35 ;  /* 0x00000023ff23723e */ /* 0x000fe200024050ff */
[----:B------:R-:W-:Y:S01]  /*8480*/  @P4 STG.E desc[UR36][R4.64+0x44], R33 ;  /* 0x0000442104004986 */ /* 0x000fe2000c101924 */
[----:B------:R-:W-:Y:S01]  /*8490*/  ISETP.GT.AND P4, PT, R0, 0x8, P3 ;  /* 0x000000080000780c */ /* 0x000fe20001f84270 */
[-C--:B0-----:R-:W-:Y:S01]  /*84a0*/  FMUL R11, R36, R154.reuse ;  /* 0x0000009a240b7220 */ /* 0x081fe20000400000 */
[----:B------:R-:W-:Y:S01]  /*84b0*/  ISETP.GT.AND P3, PT, R0, RZ, P2 ;  /* 0x000000ff0000720c */ /* 0x000fe20001764270 */
[----:B------:R0:W-:Y:S01]  /*84c0*/  @P1 STG.E desc[UR36][R6.64+0x40], R9 ;  /* 0x0000400906001986 */ /* 0x0001e2000c101924 */
[----:B------:R-:W-:Y:S01]  /*84d0*/  F2FP.TF32.F32.PACK_B R37, R37 ;  /* 0x00000025ff25723e */ /* 0x000fe200024050ff */
[-C--:B------:R-:W-:Y:S01]  /*84e0*/  FMUL R61, R61, R154.reuse ;  /* 0x0000009a3d3d7220 */ /* 0x080fe20000400000 */
[----:B------:R-:W-:Y:S01]  /*84f0*/  F2FP.TF32.F32.PACK_B R11, R11 ;  /* 0x0000000bff0b723e */ /* 0x000fe200024050ff */
[-C--:B-1----:R-:W-:Y:S01]  /*8500*/  FMUL R13, R40, R154.reuse ;  /* 0x0000009a280d7220 */ /* 0x082fe20000400000 */
[----:B------:R-:W-:Y:S01]  /*8510*/  ISETP.GT.AND P1, PT, R3, 0x20, PT ;  /* 0x000000200300780c */ /* 0x000fe20003f24270 */
[-C--:B------:R-:W-:Y:S01]  /*8520*/  FMUL R63, R63, R154.reuse ;  /* 0x0000009a3f3f7220 */ /* 0x080fe20000400000 */
[C---:B------:R-:W-:Y:S01]  /*8530*/  ISETP.GT.AND P0, PT, R0.reuse, 0x8, P0 ;  /* 0x000000080000780c */ /* 0x040fe20000704270 */
[-C--:B------:R-:W-:Y:S01]  /*8540*/  FMUL R65, R65, R154.reuse ;  /* 0x0000009a41417220 */ /* 0x080fe20000400000 */
[----:B------:R-:W-:Y:S01]  /*8550*/  F2FP.TF32.F32.PACK_B R39, R39 ;  /* 0x00000027ff27723e */ /* 0x000fe200024050ff */
[----:B------:R-:W-:Y:S01]  /*8560*/  @P4 STG.E desc[UR36][R6.64+0x44], R35 ;  /* 0x0000442306004986 */ /* 0x000fe2000c101924 */
[----:B------:R-:W-:Y:S01]  /*8570*/  ISETP.GT.AND P4, PT, R0, 0x8, P2 ;  /* 0x000000080000780c */ /* 0x000fe20001784270 */
[-C--:B0-----:R-:W-:Y:S01]  /*8580*/  FMUL R9, R38, R154.reuse ;  /* 0x0000009a26097220 */ /* 0x081fe20000400000 */
[----:B------:R-:W-:Y:S01]  /*8590*/  ISETP.GT.AND P2, PT, R3, 0x21, PT ;  /* 0x000000210300780c */ /* 0x000fe20003f44270 */
[----:B------:R0:W-:Y:S01]  /*85a0*/  @P5 STG.E desc[UR36][R4.64+0x60], R11 ;  /* 0x0000600b04005986 */ /* 0x0001e2000c101924 */
[C---:B------:R-:W-:Y:S01]  /*85b0*/  ISETP.GT.AND P5, PT, R0.reuse, RZ, P1 ;  /* 0x000000ff0000720c */ /* 0x040fe20000fa4270 */
[-C--:B------:R-:W-:Y:S01]  /*85c0*/  FMUL R67, R67, R154.reuse ;  /* 0x0000009a43437220 */ /* 0x080fe20000400000 */
[----:B------:R-:W-:Y:S01]  /*85d0*/  F2FP.TF32.F32.PACK_B R9, R9 ;  /* 0x00000009ff09723e */ /* 0x000fe200024050ff */
[----:B------:R-:W-:Y:S01]  /*85e0*/  @P3 STG.E desc[UR36][R4.64+0x64], R37 ;  /* 0x0000642504003986 */ /* 0x000fe2000c101924 */
[C---:B------:R-:W-:Y:S01]  /*85f0*/  ISETP.GT.AND P3, PT, R0.reuse, RZ, P2 ;  /* 0x000000ff0000720c */ /* 0x040fe20001764270 */
[-C--:B------:R-:W-:Y:S01]  /*8600*/  FMUL R69, R69, R154.reuse ;  /* 0x0000009a45457220 */ /* 0x080fe20000400000 */
[----:B------:R-:W-:Y:S01]  /*8610*/  F2FP.TF32.F32.PACK_B R13, R13 ;  /* 0x0000000dff0d723e */ /* 0x000fe200024050ff */
[----:B------:R1:W-:Y:S01]  /*8620*/  @P0 STG.E desc[UR36][R6.64+0x60], R9 ;  /* 0x0000600906000986 */ /* 0x0003e2000c101924 */
[----:B------:R-:W-:Y:S01]  /*8630*/  F2FP.TF32.F32.PACK_B R41, R41 ;  /* 0x00000029ff29723e */ /* 0x000fe200024050ff */
[-C--:B------:R-:W-:Y:S01]  /*8640*/  FMUL R71, R71, R154.reuse ;  /* 0x0000009a47477220 */ /* 0x080fe20000400000 */
[C---:B------:R-:W-:Y:S01]  /*8650*/  ISETP.GT.AND P0, PT, R3.reuse, 0x28, PT ;  /* 0x000000280300780c */ /* 0x040fe20003f04270 */
[----:B------:R-:W-:Y:S01]  /*8660*/  @P4 STG.E desc[UR36][R6.64+0x64], R39 ;  /* 0x0000642706004986 */ /* 0x000fe2000c101924 */
[----:B------:R-:W-:Y:S01]  /*8670*/  ISETP.GT.AND P1, PT, R0, 0x8, P1 ;  /* 0x000000080000780c */ /* 0x000fe20000f24270 */
[-C--:B0-----:R-:W-:Y:S01]  /*8680*/  FMUL R11, R44, R154.reuse ;  /* 0x0000009a2c0b7220 */ /* 0x081fe20000400000 */
[C---:B------:R-:W-:Y:S01]  /*8690*/  ISETP.GT.AND P4, PT, R0.reuse, 0x8, P2 ;  /* 0x000000080000780c */ /* 0x040fe20001784270 */
[----:B------:R0:W-:Y:S01]  /*86a0*/  @P5 STG.E desc[UR36][R4.64+0x80], R13 ;  /* 0x0000800d04005986 */ /* 0x0001e2000c101924 */
[----:B------:R-:W-:Y:S01]  /*86b0*/  ISETP.GT.AND P2, PT, R3, 0x29, PT ;  /* 0x000000290300780c */ /* 0x000fe20003f44270 */
[-C--:B------:R-:W-:Y:S01]  /*86c0*/  FMUL R73, R73, R154.reuse ;  /* 0x0000009a49497220 */ /* 0x080fe20000400000 */
[----:B------:R-:W-:Y:S01]  /*86d0*/  ISETP.GT.AND P5, PT, R0, RZ, P0 ;  /* 0x000000ff0000720c */ /* 0x000fe200007a4270 */
[-C--:B-1----:R-:W-:Y:S01]  /*86e0*/  FMUL R9, R42, R154.reuse ;  /* 0x0000009a2a097220 */ /* 0x082fe20000400000 */
[----:B------:R-:W-:Y:S01]  /*86f0*/  @P3 STG.E desc[UR36][R4.64+0x84], R41 ;  /* 0x0000842904003986 */ /* 0x000fe2000c101924 */
[----:B------:R-:W-:Y:S01]  /*8700*/  ISETP.GT.AND P3, PT, R0, RZ, P2 ;  /* 0x000000ff0000720c */ /* 0x000fe20001764270 */
[-C--:B------:R-:W-:Y:S01]  /*8710*/  FMUL R75, R75, R154.reuse ;  /* 0x0000009a4b4b7220 */ /* 0x080fe20000400000 */
[----:B------:R-:W-:Y:S01]  /*8720*/  F2FP.TF32.F32.PACK_B R43, R43 ;  /* 0x0000002bff2b723e */ /* 0x000fe200024050ff */
[-C--:B------:R-:W-:Y:S01]  /*8730*/  FMUL R77, R77, R154.reuse ;  /* 0x0000009a4d4d7220 */ /* 0x080fe20000400000 */
[----:B------:R-:W-:Y:S01]  /*8740*/  F2FP.TF32.F32.PACK_B R9, R9 ;  /* 0x00000009ff09723e */ /* 0x000fe200024050ff */
[-C--:B------:R-:W-:Y:S01]  /*8750*/  FMUL R79, R79, R154.reuse ;  /* 0x0000009a4f4f7220 */ /* 0x080fe20000400000 */
[----:B------:R-:W-:Y:S01]  /*8760*/  F2FP.TF32.F32.PACK_B R11, R11 ;  /* 0x0000000bff0b723e */ /* 0x000fe200024050ff */
[-C--:B0-----:R-:W-:Y:S01]  /*8770*/  FMUL R13, R48, R154.reuse ;  /* 0x0000009a300d7220 */ /* 0x081fe20000400000 */
[----:B------:R-:W-:Y:S01]  /*8780*/  F2FP.TF32.F32.PACK_B R45, R45 ;  /* 0x0000002dff2d723e */ /* 0x000fe200024050ff */
[----:B------:R0:W-:Y:S01]  /*8790*/  @P1 STG.E desc[UR36][R6.64+0x80], R9 ;  /* 0x0000800906001986 */ /* 0x0001e2000c101924 */
[----:B------:R-:W-:Y:S01]  /*87a0*/  ISETP.GT.AND P1, PT, R3, 0x30, PT ;  /* 0x000000300300780c */ /* 0x000fe20003f24270 */
[-C--:B------:R-:W-:Y:S01]  /*87b0*/  FMUL R81, R81, R154.reuse ;  /* 0x0000009a51517220 */ /* 0x080fe20000400000 */
[C---:B------:R-:W-:Y:S01]  /*87c0*/  ISETP.GT.AND P0, PT, R0.reuse, 0x8, P0 ;  /* 0x000000080000780c */ /* 0x040fe20000704270 */
[----:B------:R-:W-:Y:S01]  /*87d0*/  @P4 STG.E desc[UR36][R6.64+0x84], R43 ;  /* 0x0000842b06004986 */ /* 0x000fe2000c101924 */
[C---:B------:R-:W-:Y:S01]  /*87e0*/  ISETP.GT.AND P4, PT, R0.reuse, 0x8, P2 ;  /* 0x000000080000780c */ /* 0x040fe20001784270 */
[-C--:B------:R-:W-:Y:S01]  /*87f0*/  FMUL R83, R83, R154.reuse ;  /* 0x0000009a53537220 */ /* 0x080fe20000400000 */
[----:B------:R-:W-:Y:S01]  /*8800*/  ISETP.GT.AND P2, PT, R3, 0x31, PT ;  /* 0x000000310300780c */ /* 0x000fe20003f44270 */
[----:B------:R1:W-:Y:S01]  /*8810*/  @P5 STG.E desc[UR36][R4.64+0xa0], R11 ;  /* 0x0000a00b04005986 */ /* 0x0003e2000c101924 */
[----:B------:R-:W-:Y:S01]  /*8820*/  ISETP.GT.AND P5, PT, R0, RZ, P1 ;  /* 0x000000ff0000720c */ /* 0x000fe20000fa4270 */
[-C--:B------:R-:W-:Y:S01]  /*8830*/  FMUL R85, R85, R154.reuse ;  /* 0x0000009a55557220 */ /* 0x080fe20000400000 */
[----:B------:R-:W-:Y:S01]  /*8840*/  F2FP.TF32.F32.PACK_B R47, R47 ;  /* 0x0000002fff2f723e */ /* 0x000fe200024050ff */
[-C--:B0-----:R-:W-:Y:S01]  /*8850*/  FMUL R9, R46, R154.reuse ;  /* 0x0000009a2e097220 */ /* 0x081fe20000400000 */
        /* <DEDUP_REMOVED lines=9> */
[C---:B------:R-:W-:Y:S01]  /*88f0*/  ISETP.GT.AND P1, PT, R0.reuse, 0x8, P1 ;  /* 0x000000080000780c */ /* 0x040fe20000f24270 */
[----:B------:R0:W-:Y:S01]  /*8900*/  @P0 STG.E desc[UR36][R6.64+0xa0], R9 ;  /* 0x0000a00906000986 */ /* 0x0001e2000c101924 */
[----:B------:R-:W-:Y:S01]  /*8910*/  ISETP.GT.AND P0, PT, R3, 0x38, PT ;  /* 0x000000380300780c */ /* 0x000fe20003f04270 */
[-C--:B------:R-:W-:Y:S01]  /*8920*/  FMUL R93, R93, R154.reuse ;  /* 0x0000009a5d5d7220 */ /* 0x080fe20000400000 */
[----:B------:R-:W-:Y:S01]  /*8930*/  F2FP.TF32.F32.PACK_B R51, R51 ;  /* 0x00000033ff33723e */ /* 0x000fe200024050ff */
        /* <DEDUP_REMOVED lines=10> */
[C---:B------:R-:W-:Y:S01]  /*89e0*/  ISETP.GT.AND P3, PT, R0.reuse, RZ, P2 ;  /* 0x000000ff0000720c */ /* 0x040fe20001764270 */
[-C--:B------:R-:W-:Y:S01]  /*89f0*/  FMUL R99, R99, R154.reuse ;  /* 0x0000009a63637220 */ /* 0x080fe20000400000 */
[----:B------:R-:W-:Y:S01]  /*8a00*/  F2FP.TF32.F32.PACK_B R53, R53 ;  /* 0x00000035ff35723e */ /* 0x000fe200024050ff */
[-C--:B------:R-:W-:Y:S01]  /*8a10*/  FMUL R101, R101, R154.reuse ;  /* 0x0000009a65657220 */ /* 0x080fe20000400000 */
[----:B------:R-:W-:Y:S01]  /*8a20*/  F2FP.TF32.F32.PACK_B R9, R9 ;  /* 0x00000009ff09723e */ /* 0x000fe200024050ff */
[-C--:B------:R-:W-:Y:S01]  /*8a30*/  FMUL R103, R103, R154.reuse ;  /* 0x0000009a67677220 */ /* 0x080fe20000400000 */
[----:B------:R-:W-:Y:S01]  /*8a40*/  ISETP.GT.AND P0, PT, R0, 0x8, P0 ;  /* 0x000000080000780c */ /* 0x000fe20000704270 */
[-C--:B-1----:R-:W-:Y:S01]  /*8a50*/  FMUL R13, R56, R154.reuse ;  /* 0x0000009a380d7220 */ /* 0x082fe20000400000 */
[----:B------:R-:W-:Y:S01]  /*8a60*/  F2FP.TF32.F32.PACK_B R55, R55 ;  /* 0x00000037ff37723e */ /* 0x000fe200024050ff */
        /* <DEDUP_REMOVED lines=16> */
[----:B------:R-:W-:Y:S01]  /*8b70*/  ISETP.GT.AND P1, PT, R0, 0x8, P1 ;  /* 0x000000080000780c */ /* 0x000fe20000f24270 */
[-C--:B------:R-:W-:Y:S01]  /*8b80*/  FMUL R113, R113, R154.reuse ;  /* 0x0000009a71717220 */ /* 0x080fe20000400000 */
[----:B------:R-:W-:Y:S01]  /*8b90*/  F2FP.TF32.F32.PACK_B R9, R9 ;  /* 0x00000009ff09723e */ /* 0x000fe200024050ff */
[-C--:B------:R-:W-:Y:S01]  /*8ba0*/  FMUL R115, R115, R154.reuse ;  /* 0x0000009a73737220 */ /* 0x080fe20000400000 */
[-C--:B-1----:R-:W-:Y:S01]  /*8bb0*/  FMUL R11, R60, R154.reuse ;  /* 0x0000009a3c0b7220 */ /* 0x082fe20000400000 */
[----:B------:R-:W-:Y:S01]  /*8bc0*/  F2FP.TF32.F32.PACK_B R59, R59 ;  /* 0x0000003bff3b723e */ /* 0x000fe200024050ff */
[-C--:B------:R-:W-:Y:S01]  /*8bd0*/  FMUL R117, R117, R154.reuse ;  /* 0x0000009a75757220 */ /* 0x080fe20000400000 */
        /* <DEDUP_REMOVED lines=58> */
[----:B0-----:R-:W-:Y:S01]  /*8f80*/  FMUL R9, R66, R154 ;  /* 0x0000009a42097220 */ /* 0x001fe20000400000 */
[----:B------:R-:W-:Y:S01]  /*8f90*/  @P3 STG.E desc[UR36][R4.64+0x144], R65 ;  /* 0x0001444104003986 */ /* 0x000fe2000c101924 */
[----:B------:R-:W-:-:S02]  /*8fa0*/  ISETP.GT.AND P3, PT, R0, RZ, P2 ;  /* 0x000000ff0000720c */ /* 0x000fc40001764270 */
[----:B------:R-:W-:Y:S02]  /*8fb0*/  ISETP.GT.AND P0, PT, R0, 0x8, P0 ;  /* 0x000000080000780c */ /* 0x000fe40000704270 */
[----:B------:R-:W-:Y:S01]  /*8fc0*/  F2FP.TF32.F32.PACK_B R9, R9 ;  /* 0x00000009ff09723e */ /* 0x000fe200024050ff */
[----:B-1----:R-:W-:Y:S01]  /*8fd0*/  FMUL R13, R72, R154 ;  /* 0x0000009a480d7220 */ /* 0x002fe20000400000 */
[----:B------:R-:W-:-:S03]  /*8fe0*/  F2FP.TF32.F32.PACK_B R71, R71 ;  /* 0x00000047ff47723e */ /* 0x000fc600024050ff */
[----:B------:R0:W-:Y:S01]  /*8ff0*/  @P1 STG.E desc[UR36][R6.64+0x140], R9 ;  /* 0x0001400906001986 */ /* 0x0001e2000c101924 */
[C---:B------:R-:W-:Y:S02]  /*9000*/  ISETP.GT.AND P1, PT, R3.reuse, 0x60, PT ;  /* 0x000000600300780c */ /* 0x040fe40003f24270 */
[----:B------:R-:W-:Y:S01]  /*9010*/  F2FP.TF32.F32.PACK_B R13, R13 ;  /* 0x0000000dff0d723e */ /* 0x000fe200024050ff */
[----:B------:R-:W-:Y:S01]  /*9020*/  @P4 STG.E desc[UR36][R6.64+0x144], R67 ;  /* 0x0001444306004986 */ /* 0x000fe2000c101924 */
[C---:B------:R-:W-:Y:S02]  /*9030*/  ISETP.GT.AND P4, PT, R0.reuse, 0x8, P2 ;  /* 0x000000080000780c */ /* 0x040fe40001784270 */
[----:B------:R-:W-:Y:S01]  /*9040*/  ISETP.GT.AND P2, PT, R3, 0x61, PT ;  /* 0x000000610300780c */ /* 0x000fe20003f44270 */
[----:B------:R1:W-:Y:S01]  /*9050*/  @P5 STG.E desc[UR36][R4.64+0x160], R11 ;  /* 0x0001600b04005986 */ /* 0x0003e2000c101924 */
[----:B------:R-:W-:Y:S02]  /*9060*/  ISETP.GT.AND P5, PT, R0, RZ, P1 ;  /* 0x000000ff0000720c */ /* 0x000fe40000fa4270 */
        /* <DEDUP_REMOVED lines=257> */
[----:B------:R-:W-:Y:S01]  /*a080*/  @P3 STG.E desc[UR36][R4.64+0x364], R133 ;  /* 0x0003648504003986 */ /* 0x000fe2000c101924 */
[----:B0-----:R-:W-:Y:S01]  /*a090*/  FMUL R9, R134, R154 ;  /* 0x0000009a86097220 */ /* 0x001fe20000400000 */
[----:B------:R-:W-:-:S02]  /*a0a0*/  ISETP.GT.AND P3, PT, R0, RZ, P2 ;  /* 0x000000ff0000720c */ /* 0x000fc40001764270 */
[----:B------:R-:W-:Y:S02]  /*a0b0*/  ISETP.GT.AND P1, PT, R0, 0x8, P1 ;  /* 0x000000080000780c */ /* 0x000fe40000f24270 */
[----:B------:R-:W-:Y:S01]  /*a0c0*/  F2FP.TF32.F32.PACK_B R9, R9 ;  /* 0x00000009ff09723e */ /* 0x000fe200024050ff */
[----:B-1----:R-:W-:Y:S01]  /*a0d0*/  FMUL R11, R140, R154 ;  /* 0x0000009a8c0b7220 */ /* 0x002fe20000400000 */
[----:B------:R-:W-:-:S03]  /*a0e0*/  F2FP.TF32.F32.PACK_B R139, R139 ;  /* 0x0000008bff8b723e */ /* 0x000fc600024050ff */
[----:B------:R0:W-:Y:S01]  /*a0f0*/  @P0 STG.E desc[UR36][R6.64+0x360], R9 ;  /* 0x0003600906000986 */ /* 0x0001e2000c101924 */
[----:B------:R-:W-:Y:S02]  /*a100*/  F2FP.TF32.F32.PACK_B R141, R141 ;  /* 0x0000008dff8d723e */ /* 0x000fe400024050ff */
[----:B------:R-:W-:Y:S01]  /*a110*/  F2FP.TF32.F32.PACK_B R11, R11 ;  /* 0x0000000bff0b723e */ /* 0x000fe200024050ff */
[----:B------:R-:W-:Y:S01]  /*a120*/  @P4 STG.E desc[UR36][R6.64+0x364], R135 ;  /* 0x0003648706004986 */ /* 0x000fe2000c101924 */
[C---:B------:R-:W-:Y:S02]  /*a130*/  ISETP.GT.AND P4, PT, R3.reuse, 0xe8, PT ;  /* 0x000000e80300780c */ /* 0x040fe40003f84270 */
[----:B------:R-:W-:Y:S01]  /*a140*/  F2FP.TF32.F32.PACK_B R143, R143 ;  /* 0x0000008fff8f723e */ /* 0x000fe200024050ff */
[----:B------:R1:W-:Y:S01]  /*a150*/  @P5 STG.E desc[UR36][R4.64+0x380], R13 ;  /* 0x0003800d04005986 */ /* 0x0003e2000c101924 */
[----:B------:R-:W-:Y:S02]  /*a160*/  ISETP.GT.AND P5, PT, R3, 0xe9, PT ;  /* 0x000000e90300780c */ /* 0x000fe40003fa4270 */
[----:B------:R-:W-:Y:S01]  /*a170*/  F2FP.TF32.F32.PACK_B R145, R145 ;  /* 0x00000091ff91723e */ /* 0x000fe200024050ff */
[----:B------:R-:W-:Y:S01]  /*a180*/  @P3 STG.E desc[UR36][R4.64+0x384], R137 ;  /* 0x0003848904003986 */ /* 0x000fe2000c101924 */
[----:B------:R-:W-:Y:S01]  /*a190*/  ISETP.GT.AND P3, PT, R0, 0x8, P2 ;  /* 0x000000080000780c */ /* 0x000fe20001764270 */
[----:B0-----:R-:W-:Y:S01]  /*a1a0*/  FMUL R9, R138, R154 ;  /* 0x0000009a8a097220 */ /* 0x001fe20000400000 */
[----:B------:R-:W-:-:S02]  /*a1b0*/  ISETP.GT.AND P2, PT, R0, RZ, P4 ;  /* 0x000000ff0000720c */ /* 0x000fc40002744270 */
[C---:B------:R-:W-:Y:S02]  /*a1c0*/  ISETP.GT.AND P0, PT, R0.reuse, RZ, P5 ;  /* 0x000000ff0000720c */ /* 0x040fe40002f04270 */
[----:B------:R-:W-:Y:S01]  /*a1d0*/  ISETP.GT.AND P4, PT, R0, 0x8, P4 ;  /* 0x000000080000780c */ /* 0x000fe20002784270 */
[----:B-1----:R-:W-:Y:S01]  /*a1e0*/  FMUL R13, R142, R154 ;  /* 0x0000009a8e0d7220 */ /* 0x002fe20000400000 */
[----:B------:R-:W-:Y:S02]  /*a1f0*/  ISETP.GT.AND P5, PT, R0, 0x8, P5 ;  /* 0x000000080000780c */ /* 0x000fe40002fa4270 */
[----:B------:R-:W-:Y:S02]  /*a200*/  F2FP.TF32.F32.PACK_B R9, R9 ;  /* 0x00000009ff09723e */ /* 0x000fe400024050ff */
[----:B------:R-:W-:Y:S02]  /*a210*/  F2FP.TF32.F32.PACK_B R13, R13 ;  /* 0x0000000dff0d723e */ /* 0x000fe400024050ff */
[----:B------:R-:W-:Y:S01]  /*a220*/  F2FP.TF32.F32.PACK_B R147, R147 ;  /* 0x00000093ff93723e */ /* 0x000fe200024050ff */
[----:B------:R0:W-:Y:S01]  /*a230*/  @P1 STG.E desc[UR36][R6.64+0x380], R9 ;  /* 0x0003800906001986 */ /* 0x0001e2000c101924 */
[----:B------:R-:W-:-:S02]  /*a240*/  ISETP.GT.AND P1, PT, R3, 0xf8, PT ;  /* 0x000000f80300780c */ /* 0x000fc40003f24270 */
[----:B------:R-:W-:Y:S01]  /*a250*/  F2FP.TF32.F32.PACK_B R149, R149 ;  /* 0x00000095ff95723e */ /* 0x000fe200024050ff */
[----:B------:R-:W-:Y:S01]  /*a260*/  @P3 STG.E desc[UR36][R6.64+0x384], R139 ;  /* 0x0003848b06003986 */ /* 0x000fe2000c101924 */
[C---:B------:R-:W-:Y:S02]  /*a270*/  ISETP.GT.AND P3, PT, R3.reuse, 0xf0, PT ;  /* 0x000000f00300780c */ /* 0x040fe40003f64270 */
[----:B------:R-:W-:Y:S01]  /*a280*/  F2FP.TF32.F32.PACK_B R151, R151 ;  /* 0x00000097ff97723e */ /* 0x000fe200024050ff */
[----:B------:R1:W-:Y:S01]  /*a290*/  @P2 STG.E desc[UR36][R4.64+0x3a0], R11 ;  /* 0x0003a00b04002986 */ /* 0x0003e2000c101924 */
[----:B------:R-:W-:-:S03]  /*a2a0*/  ISETP.GT.AND P2, PT, R3, 0xf1, PT ;  /* 0x000000f10300780c */ /* 0x000fc60003f44270 */
[----:B------:R-:W-:Y:S01]  /*a2b0*/  @P0 STG.E desc[UR36][R4.64+0x3a4], R141 ;  /* 0x0003a48d04000986 */ /* 0x000fe2000c101924 */
[----:B------:R-:W-:Y:S01]  /*a2c0*/  ISETP.GT.AND P0, PT, R3, 0xf9, PT ;  /* 0x000000f90300780c */ /* 0x000fe20003f04270 */
[-C--:B------:R-:W-:Y:S01]  /*a2d0*/  FMUL R3, R144, R154.reuse ;  /* 0x0000009a90037220 */ /* 0x080fe20000400000 */
[-C--:B0-----:R-:W-:Y:S01]  /*a2e0*/  FMUL R9, R146, R154.reuse ;  /* 0x0000009a92097220 */ /* 0x081fe20000400000 */
[----:B------:R0:W-:Y:S01]  /*a2f0*/  @P4 STG.E desc[UR36][R6.64+0x3a0], R13 ;  /* 0x0003a00d06004986 */ /* 0x0001e2000c101924 */
[C---:B------:R-:W-:Y:S02]  /*a300*/  ISETP.GT.AND P4, PT, R0.reuse, RZ, P2 ;  /* 0x000000ff0000720c */ /* 0x040fe40001784270 */
[----:B------:R-:W-:Y:S01]  /*a310*/  F2FP.TF32.F32.PACK_B R3, R3 ;  /* 0x00000003ff03723e */ /* 0x000fe200024050ff */
[----:B------:R-:W-:Y:S01]  /*a320*/  @P5 STG.E desc[UR36][R6.64+0x3a4], R143 ;  /* 0x0003a48f06005986 */ /* 0x000fe2000c101924 */
[----:B------:R-:W-:Y:S01]  /*a330*/  ISETP.GT.AND P5, PT, R0, RZ, P3 ;  /* 0x000000ff0000720c */ /* 0x000fe20001fa4270 */
[----:B-1----:R-:W-:Y:S01]  /*a340*/  FMUL R11, R148, R154 ;  /* 0x0000009a940b7220 */ /* 0x002fe20000400000 */
[----:B------:R-:W-:-:S02]  /*a350*/  ISETP.GT.AND P3, PT, R0, 0x8, P3 ;  /* 0x000000080000780c */ /* 0x000fc40001f64270 */
[----:B------:R-:W-:Y:S02]  /*a360*/  ISETP.GT.AND P2, PT, R0, 0x8, P2 ;  /* 0x000000080000780c */ /* 0x000fe40001744270 */
[----:B------:R-:W-:Y:S01]  /*a370*/  F2FP.TF32.F32.PACK_B R9, R9 ;  /* 0x00000009ff09723e */ /* 0x000fe200024050ff */
[----:B0-----:R-:W-:Y:S01]  /*a380*/  FMUL R13, R150, R154 ;  /* 0x0000009a960d7220 */ /* 0x001fe20000400000 */
[----:B------:R-:W-:-:S04]  /*a390*/  F2FP.TF32.F32.PACK_B R11, R11 ;  /* 0x0000000bff0b723e */ /* 0x000fc800024050ff */
[----:B------:R-:W-:Y:S01]  /*a3a0*/  F2FP.TF32.F32.PACK_B R13, R13 ;  /* 0x0000000dff0d723e */ /* 0x000fe200024050ff */
[----:B------:R-:W-:Y:S01]  /*a3b0*/  @P5 STG.E desc[UR36][R4.64+0x3c0], R3 ;  /* 0x0003c00304005986 */ /* 0x000fe2000c101924 */
[C---:B------:R-:W-:Y:S02]  /*a3c0*/  ISETP.GT.AND P5, PT, R0.reuse, RZ, P1 ;  /* 0x000000ff0000720c */ /* 0x040fe40000fa4270 */
[C---:B------:R-:W-:Y:S01]  /*a3d0*/  ISETP.GT.AND P1, PT, R0.reuse, 0x8, P1 ;  /* 0x000000080000780c */ /* 0x040fe20000f24270 */
[----:B------:R-:W-:Y:S01]  /*a3e0*/  @P4 STG.E desc[UR36][R4.64+0x3c4], R145 ;  /* 0x0003c49104004986 */ /* 0x000fe2000c101924 */
[C---:B------:R-:W-:Y:S02]  /*a3f0*/  ISETP.GT.AND P4, PT, R0.reuse, RZ, P0 ;  /* 0x000000ff0000720c */ /* 0x040fe40000784270 */
[----:B------:R-:W-:Y:S01]  /*a400*/  ISETP.GT.AND P0, PT, R0, 0x8, P0 ;  /* 0x000000080000780c */ /* 0x000fe20000704270 */
[----:B------:R-:W-:Y:S04]  /*a410*/  @P3 STG.E desc[UR36][R6.64+0x3c0], R9 ;  /* 0x0003c00906003986 */ /* 0x000fe8000c101924 */
[----:B------:R-:W-:Y:S04]  /*a420*/  @P2 STG.E desc[UR36][R6.64+0x3c4], R147 ;  /* 0x0003c49306002986 */ /* 0x000fe8000c101924 */
[----:B------:R-:W-:Y:S04]  /*a430*/  @P5 STG.E desc[UR36][R4.64+0x3e0], R11 ;  /* 0x0003e00b04005986 */ /* 0x000fe8000c101924 */
[----:B------:R0:W-:Y:S02]  /*a440*/  @P4 STG.E desc[UR36][R4.64+0x3e4], R149 ;  /* 0x0003e49504004986 */ /* 0x0001e4000c101924 */
[----:B0-----:R-:W-:-:S02]  /*a450*/  @P1 IMAD.MOV.U32 R4, RZ, RZ, R6 ;  /* 0x000000ffff041224 */ /* 0x001fc400078e0006 */
[----:B------:R-:W-:-:S05]  /*a460*/  @P1 IMAD.MOV.U32 R5, RZ, RZ, R7 ;  /* 0x000000ffff051224 */ /* 0x000fca00078e0007 */
[----:B------:R0:W-:Y:S04]  /*a470*/  @P1 STG.E desc[UR36][R4.64+0x3e0], R13 ;  /* 0x0003e00d04001986 */ /* 0x0001e8000c101924 */
[----:B------:R0:W-:Y:S02]  /*a480*/  @P0 STG.E desc[UR36][R6.64+0x3e4], R151 ;  /* 0x0003e49706000986 */ /* 0x0001e4000c101924 */
.L_x_282:
[----:B------:R-:W-:Y:S05]  /*a490*/  BSYNC B0 ;  /* 0x0000000000007941 */ /* 0x000fea0003800000 */
.L_x_28:
[----:B------:R-:W-:Y:S01]  /*a4a0*/  ULDC UR4, c[0x0][0xc] ;  /* 0x0000030000047ab9 */ /* 0x000fe20000000800 */
[----:B------:R-:W-:Y:S01]  /*a4b0*/  ULDC UR5, c[0x0][0x10] ;  /* 0x0000040000057ab9 */ /* 0x000fe20000000800 */
[----:B0-----:R-:W0:Y:S01]  /*a4c0*/  LDC R3, c[0x0][0x14] ;  /* 0x00000500ff037b82 */ /* 0x001e220000000800 */
[----:B------:R-:W-:Y:S01]  /*a4d0*/  UIMAD.WIDE.U32 UR4, UR4, UR5, URZ ;  /* 0x00000005040472a5 */ /* 0x000fe2000f8e003f */
[----:B------:R-:W-:Y:S01]  /*a4e0*/  PRMT R0, RZ, 0x7610, R0 ;  /* 0x00007610ff007816 */ /* 0x000fe20000000000 */
[----:B-----5:R-:W-:Y:S02]  /*a4f0*/  IMAD.MOV.U32 R152, RZ, RZ, -0x1 ;  /* 0xffffffffff987424 */ /* 0x020fe400078e00ff */
[----:B------:R-:W-:Y:S02]  /*a500*/  IMAD.MOV.U32 R23, RZ, RZ, -0x1 ;  /* 0xffffffffff177424 */ /* 0x000fe400078e00ff */
[----:B0-----:R-:W-:-:S04]  /*a510*/  IMAD.WIDE.U32 R16, R3, UR4, R16 ;  /* 0x0000000403107c25 */ /* 0x001fc8000f8e0010 */
[----:B------:R-:W-:Y:S01]  /*a520*/  IMAD R3, R3, UR5, RZ ;  /* 0x0000000503037c24 */ /* 0x000fe2000f8e02ff */
[----:B------:R-:W-:Y:S02]  /*a530*/  ULDC.64 UR4, c[0x0][0x650] ;  /* 0x0001940000047ab9 */ /* 0x000fe40000000a00 */
[----:B------:R-:W-:Y:S01]  /*a540*/  ISETP.GE.U32.AND P0, PT, R16, UR4, PT ;  /* 0x0000000410007c0c */ /* 0x000fe2000bf06070 */
[----:B------:R-:W-:-:S05]  /*a550*/  IMAD.IADD R17, R17, 0x1, R3 ;  /* 0x0000000111117824 */ /* 0x000fca00078e0203 */
[----:B------:R-:W-:-:S13]  /*a560*/  ISETP.GE.U32.AND.EX P0, PT, R17, UR5, PT, P0 ;  /* 0x0000000511007c0c */ /* 0x000fda000bf06100 */
[----:B------:R-:W-:Y:S05]  /*a570*/  @P0 BRA `(.L_x_283) ;  /* 0x0000000400640947 */ /* 0x000fea0003800000 */
[----:B------:R-:W0:Y:S01]  /*a580*/  S2R R12, SR_CTAID.X ;  /* 0x00000000000c7919 */ /* 0x000e220000002500 */
[----:B----4-:R-:W4:Y:S01]  /*a590*/  LDC.64 R10, c[0x0][0x628] ;  /* 0x00018a00ff0a7b82 */ /* 0x010f220000000a00 */
[----:B------:R-:W-:Y:S01]  /*a5a0*/  ULDC UR4, c[0x0][0x150] ;  /* 0x0000540000047ab9 */ /* 0x000fe20000000800 */
[----:B-123--:R-:W-:Y:S01]  /*a5b0*/  IMAD.MOV.U32 R8, RZ, RZ, R16 ;  /* 0x000000ffff087224 */ /* 0x00efe200078e0010 */
[----:B------:R-:W1:Y:S01]  /*a5c0*/  S2R R24, SR_CTAID.Y ;  /* 0x0000000000187919 */ /* 0x000e620000002600 */
[----:B------:R-:W-:-:S04]  /*a5d0*/  IMAD.MOV.U32 R9, RZ, RZ, R17 ;  /* 0x000000ffff097224 */ /* 0x000fc800078e0011 */
[----:B------:R-:W2:Y:S08]  /*a5e0*/  LDC R21, c[0x0][0x144] ;  /* 0x00005100ff157b82 */ /* 0x000eb00000000800 */
[----:B------:R-:W3:Y:S08]  /*a5f0*/  LDC R0, c[0x0][0x630] ;  /* 0x00018c00ff007b82 */ /* 0x000ef00000000800 */
[----:B------:R-:W1:Y:S01]  /*a600*/  LDC.64 R14, c[0x0][0x620] ;  /* 0x00018800ff0e7b82 */ /* 0x000e620000000a00 */
[----:B----4-:R-:W-:-:S04]  /*a610*/  ISETP.NE.U32.AND P0, PT, R10, RZ, PT ;  /* 0x000000ff0a00720c */ /* 0x010fc80003f05070 */
[----:B------:R-:W-:Y:S02]  /*a620*/  ISETP.NE.AND.EX P0, PT, R11, RZ, PT, P0 ;  /* 0x000000ff0b00720c */ /* 0x000fe40003f05300 */
[----:B0-----:R-:W-:-:S05]  /*a630*/  I2FP.F32.U32 R3, R12 ;  /* 0x0000000c00037245 */ /* 0x001fca0000201000 */
[----:B------:R-:W-:-:S04]  /*a640*/  FMUL R3, R3, UR4 ;  /* 0x0000000403037c20 */ /* 0x000fc80008400000 */
[----:B------:R0:W4:Y:S02]  /*a650*/  F2I.U32.TRUNC.NTZ R20, R3 ;  /* 0x0000000300147305 */ /* 0x000124000020f000 */
[----:B--23--:R-:W-:Y:S05]  /*a660*/  @!P0 BRA `(.L_x_284) ;  /* 0x0000000000288947 */ /* 0x00cfea0003800000 */
[----:B0-----:R-:W0:Y:S02]  /*a670*/  LDC R3, c[0x0][0x634] ;  /* 0x00018d00ff037b82 */ /* 0x001e240000000800 */
        /* <DEDUP_REMOVED lines=9> */
.L_x_284:
[----:B------:R-:W2:Y:S01]  /*a710*/  LDC.64 R30, c[0x0][0x640] ;  /* 0x00019000ff1e7b82 */ /* 0x000ea20000000a00 */
[-CC-:B------:R-:W-:Y:S01]  /*a720*/  SHF.R.U64 R23, R8, R0.reuse, R9.reuse ;  /* 0x0000000008177219 */ /* 0x180fe20000001209 */
[----:B----4-:R-:W-:Y:S01]  /*a730*/  IMAD.MOV R20, RZ, RZ, -R20 ;  /* 0x000000ffff147224 */ /* 0x010fe200078e0a14 */
[----:B------:R-:W-:Y:S01]  /*a740*/  SHF.R.U32.HI R0, RZ, R0, R9 ;  /* 0x00000000ff007219 */ /* 0x000fe20000011609 */
[----:B------:R-:W-:Y:S01]  /*a750*/  ULDC UR4, c[0x0][0x154] ;  /* 0x0000550000047ab9 */ /* 0x000fe20000000800 */
[----:B0-----:R-:W-:Y:S01]  /*a760*/  IADD3 R3, P0, RZ, -R23, RZ ;  /* 0x80000017ff037210 */ /* 0x001fe20007f1e0ff */
[----:B------:R-:W-:Y:S02]  /*a770*/  IMAD R26, R21, R20, R12 ;  /* 0x00000014151a7224 */ /* 0x000fe400078e020c */
[----:B------:R-:W0:Y:S01]  /*a780*/  LDC R6, c[0x0][0x618] ;  /* 0x00018600ff067b82 */ /* 0x000e220000000800 */
[----:B------:R-:W-:Y:S02]  /*a790*/  IMAD.MOV.U32 R7, RZ, RZ, 0x1 ;  /* 0x00000001ff077424 */ /* 0x000fe400078e00ff */
[----:B------:R-:W-:-:S04]  /*a7a0*/  IMAD.X R5, RZ, RZ, ~R0, P0 ;  /* 0x000000ffff057224 */ /* 0x000fc800000e0e00 */
[-C--:B-1----:R-:W-:Y:S01]  /*a7b0*/  IMAD R0, R5, R14.reuse, RZ ;  /* 0x0000000e05007224 */ /* 0x082fe200078e02ff */
[----:B------:R-:W1:Y:S01]  /*a7c0*/  LDC R8, c[0x0][0x608] ;  /* 0x00018200ff087b82 */ /* 0x000e620000000800 */
[----:B------:R-:W-:-:S04]  /*a7d0*/  IMAD.WIDE.U32 R4, R3, R14, R16 ;  /* 0x0000000e03047225 */ /* 0x000fc800078e0010 */
[----:B------:R-:W-:Y:S01]  /*a7e0*/  IMAD R3, R3, R15, R0 ;  /* 0x0000000f03037224 */ /* 0x000fe200078e0200 */
[----:B------:R-:W-:Y:S02]  /*a7f0*/  I2FP.F32.U32 R0, R24 ;  /* 0x0000001800007245 */ /* 0x000fe40000201000 */
[----:B------:R-:W3:Y:S01]  /*a800*/  LDC R28, c[0x0][0x658] ;  /* 0x00019600ff1c7b82 */ /* 0x000ee20000000800 */
[----:B------:R-:W-:Y:S01]  /*a810*/  IMAD.IADD R3, R5, 0x1, R3 ;  /* 0x0000000105037824 */ /* 0x000fe200078e0203 */
[----:B--2---:R-:W-:Y:S01]  /*a820*/  ISETP.NE.U32.AND P0, PT, R30, RZ, PT ;  /* 0x000000ff1e00720c */ /* 0x004fe20003f05070 */
[----:B------:R-:W-:Y:S01]  /*a830*/  FMUL R0, R0, UR4 ;  /* 0x0000000400007c20 */ /* 0x000fe20008400000 */
[----:B------:R-:W-:Y:S02]  /*a840*/  IMAD.MOV.U32 R5, RZ, RZ, -0x1 ;  /* 0xffffffffff057424 */ /* 0x000fe400078e00ff */
[----:B------:R-:W-:Y:S01]  /*a850*/  ISETP.NE.AND.EX P0, PT, R31, RZ, PT, P0 ;  /* 0x000000ff1f00720c */ /* 0x000fe20003f05300 */
[----:B------:R2:W4:Y:S01]  /*a860*/  F2I.U32.TRUNC.NTZ R13, R0 ;  /* 0x00000000000d7305 */ /* 0x000522000020f000 */
[----:B------:R-:W2:Y:S01]  /*a870*/  LDC R15, c[0x0][0x148] ;  /* 0x00005200ff0f7b82 */ /* 0x000ea20000000800 */
[----:B0-----:R-:W-:-:S02]  /*a880*/  SHF.R.U64 R12, R4, R6, R3 ;  /* 0x00000006040c7219 */ /* 0x001fc40000001203 */
[----:B------:R-:W-:-:S05]  /*a890*/  SHF.R.U32.HI R3, RZ, R6, R3 ;  /* 0x00000006ff037219 */ /* 0x000fca0000011603 */
[----:B------:R-:W0:Y:S01]  /*a8a0*/  LDC R20, c[0x0][0x600] ;  /* 0x00018000ff147b82 */ /* 0x000e220000000800 */
[-CC-:B-1----:R-:W-:Y:S02]  /*a8b0*/  SHF.R.U64 R10, R12, R8.reuse, R3.reuse ;  /* 0x000000080c0a7219 */ /* 0x182fe40000001203 */
[----:B------:R-:W-:-:S05]  /*a8c0*/  SHF.R.U32.HI R3, RZ, R8, R3 ;  /* 0x00000008ff037219 */ /* 0x000fca0000011603 */
[----:B------:R-:W1:Y:S01]  /*a8d0*/  LDC R21, c[0x0][0x648] ;  /* 0x00019200ff157b82 */ /* 0x000e620000000800 */
[-C--:B---3--:R-:W-:Y:S02]  /*a8e0*/  SHF.L.U32 R4, R5, R28.reuse, RZ ;  /* 0x0000001c05047219 */ /* 0x088fe400000006ff */
[-CC-:B------:R-:W-:Y:S02]  /*a8f0*/  SHF.R.U64 R14, R10, R28.reuse, R3.reuse ;  /* 0x0000001c0a0e7219 */ /* 0x180fe40000001203 */
[----:B------:R-:W-:Y:S02]  /*a900*/  SHF.R.U32.HI R5, RZ, R28, R3 ;  /* 0x0000001cff057219 */ /* 0x000fe40000011603 */
[----:B------:R-:W-:Y:S01]  /*a910*/  LOP3.LUT R153, RZ, R4, RZ, 0x33, !PT ;  /* 0x00000004ff997212 */ /* 0x000fe200078e33ff */
[----:B------:R-:W3:Y:S01]  /*a920*/  LDC R25, c[0x0][0x638] ;  /* 0x00018e00ff197b82 */ /* 0x000ee20000000800 */
[----:B------:R-:W-:Y:S01]  /*a930*/  SHF.L.U32 R28, R7, R28, RZ ;  /* 0x0000001c071c7219 */ /* 0x000fe200000006ff */
[----:B------:R-:W-:-:S06]  /*a940*/  IMAD.MOV.U32 R4, RZ, RZ, R14 ;  /* 0x000000ffff047224 */ /* 0x000fcc00078e000e */
[----:B------:R-:W0:Y:S01]  /*a950*/  LDC R27, c[0x0][0x610] ;  /* 0x00018400ff1b7b82 */ /* 0x000e220000000800 */
[----:B----4-:R-:W-:Y:S05]  /*a960*/  @!P0 BRA `(.L_x_285) ;  /* 0x0000000000288947 */ /* 0x010fea0003800000 */
[----:B------:R-:W4:Y:S02]  /*a970*/  LDC R3, c[0x0][0x64c] ;  /* 0x00019300ff037b82 */ /* 0x000f240000000800 */
[----:B----4-:R-:W-:-:S05]  /*a980*/  IADD3 R3, P0, R14, R3, RZ ;  /* 0x000000030e037210 */ /* 0x010fca0007f1e0ff */
        /* <DEDUP_REMOVED lines=8> */
.L_x_285:
[----:B------:R-:W-:Y:S01]  /*aa10*/  ISETP.NE.AND P0, PT, R2, 0x1, PT ;  /* 0x000000010200780c */ /* 0x000fe20003f05270 */
[----:B------:R-:W-:Y:S01]  /*aa20*/  IMAD.MOV R13, RZ, RZ, -R13 ;  /* 0x000000ffff0d7224 */ /* 0x000fe200078e0a0d */
[----:B-12---:R-:W-:Y:S01]  /*aa30*/  SHF.R.U64 R0, R4, R21, R5 ;  /* 0x0000001504007219 */ /* 0x006fe20000001205 */
[----:B0-----:R-:W-:Y:S01]  /*aa40*/  VIADD R5, R20, 0xffffffff ;  /* 0xffffffff14057836 */ /* 0x001fe20000000000 */
[----:B------:R-:W-:-:S03]  /*aa50*/  LOP3.LUT R153, R10, R153, RZ, 0xc0, !PT ;  /* 0x000000990a997212 */ /* 0x000fc600078ec0ff */
[----:B------:R-:W-:Y:S01]  /*aa60*/  IMAD.MOV R3, RZ, RZ, -R0 ;  /* 0x000000ffff037224 */ /* 0x000fe200078e0a00 */
[----:B------:R-:W-:Y:S01]  /*aa70*/  LOP3.LUT R5, R12, R5, RZ, 0xc0, !PT ;  /* 0x000000050c057212 */ /* 0x000fe200078ec0ff */
[----:B------:R-:W-:Y:S02]  /*aa80*/  IMAD R153, R28, R0, R153 ;  /* 0x000000001c997224 */ /* 0x000fe400078e0299 */
[----:B---3--:R-:W-:Y:S02]  /*aa90*/  IMAD R0, R3, R25, R14 ;  /* 0x0000001903007224 */ /* 0x008fe400078e020e */
[----:B------:R-:W-:Y:S02]  /*aaa0*/  @P0 IMAD R26, R15, R13, R24 ;  /* 0x0000000d0f1a0224 */ /* 0x000fe400078e0218 */
[----:B------:R-:W-:Y:S02]  /*aab0*/  IMAD R4, R0, R20, R5 ;  /* 0x0000001400047224 */ /* 0x000fe400078e0205 */
[----:B------:R-:W-:-:S02]  /*aac0*/  IMAD R153, R153, R27, R26 ;  /* 0x0000001b99997224 */ /* 0x000fc400078e021a */
[----:B------:R-:W-:-:S03]  /*aad0*/  IMAD.MOV.U32 R3, RZ, RZ, 0x1 ;  /* 0x00000001ff037424 */ /* 0x000fc600078e00ff */
[----:B------:R-:W-:Y:S02]  /*aae0*/  SEL R152, R4, R153, !P0 ;  /* 0x0000009904987207 */ /* 0x000fe40004000000 */
[----:B------:R-:W-:Y:S02]  /*aaf0*/  PRMT R0, R3, 0x7610, R0 ;  /* 0x0000761003007816 */ /* 0x000fe40000000000 */
[----:B------:R-:W-:-:S07]  /*ab00*/  SEL R153, R153, R4, !P0 ;  /* 0x0000000499997207 */ /* 0x000fce0004000000 */
.L_x_283:
[----:B------:R-:W-:-:S13]  /*ab10*/  LOP3.LUT P0, RZ, R0, 0xff, RZ, 0xc0, !PT ;  /* 0x000000ff00ff7812 */ /* 0x000fda000780c0ff */
[----:B------:R-:W-:Y:S05]  /*ab20*/  @P0 BRA `(.L_x_286) ;  /* 0xffffff6000f80947 */ /* 0x000fea000383ffff */
[----:B------:R-:W-:Y:S05]  /*ab30*/  EXIT ;  /* 0x000000000000794d */ /* 0x000fea0003800000 */
.L_x_3:
[----:B0-----:R-:W-:Y:S01]  /*ab40*/  ULDC.64 UR4, c[0x0][0x650] ;  /* 0x0001940000047ab9 */ /* 0x001fe20000000a00 */
        /* <DEDUP_REMOVED lines=25> */
.L_x_288:
[--C-:B------:R-:W-:Y:S01]  /*ace0*/  SHF.R.U64 R12, R10, R14, R11.reuse ;  /* 0x0000000e0a0c7219 */ /* 0x100fe2000000120b */
[----:B------:R-:W0:Y:S01]  /*acf0*/  LDC R22, c[0x0][0x618] ;  /* 0x00018600ff167b82 */ /* 0x000e220000000800 */
[----:B------:R-:W-:Y:S01]  /*ad00*/  I2FP.F32.U32 R6, R4 ;  /* 0x0000000400067245 */ /* 0x000fe20000201000 */
[----:B------:R-:W-:Y:S01]  /*ad10*/  ULDC UR4, c[0x0][0x150] ;  /* 0x0000540000047ab9 */ /* 0x000fe20000000800 */
[----:B------:R-:W-:Y:S02]  /*ad20*/  SHF.R.U32.HI R5, RZ, R14, R11 ;  /* 0x0000000eff057219 */ /* 0x000fe4000001160b */
[----:B------:R-:W-:Y:S01]  /*ad30*/  IADD3 R9, P0, RZ, -R12, RZ ;  /* 0x8000000cff097210 */ /* 0x000fe20007f1e0ff */
[----:B------:R-:W-:Y:S01]  /*ad40*/  FMUL R11, R6, UR4 ;  /* 0x00000004060b7c20 */ /* 0x000fe20008400000 */
[----:B------:R-:W-:Y:S01]  /*ad50*/  ULDC UR4, c[0x0][0x154] ;  /* 0x0000550000047ab9 */ /* 0x000fe20000000800 */
[----:B------:R-:W1:Y:S02]  /*ad60*/  LDC.64 R24, c[0x0][0x640] ;  /* 0x00019000ff187b82 */ /* 0x000e640000000a00 */
[----:B------:R-:W-:-:S02]  /*ad70*/  IMAD.X R5, RZ, RZ, ~R5, P0 ;  /* 0x000000ffff057224 */ /* 0x000fc400000e0e05 */
[----:B------:R-:W2:Y:S01]  /*ad80*/  F2I.U32.TRUNC.NTZ R11, R11 ;  /* 0x0000000b000b7305 */ /* 0x000ea2000020f000 */
[----:B------:R-:W-:-:S03]  /*ad90*/  IMAD.WIDE.U32 R6, R9, R20, R16 ;  /* 0x0000001409067225 */ /* 0x000fc600078e0010 */
[----:B------:R-:W3:Y:S01]  /*ada0*/  LDC R13, c[0x0][0x144] ;  /* 0x00005100ff0d7b82 */ /* 0x000ee20000000800 */
[----:B------:R-:W-:-:S04]  /*adb0*/  IMAD R8, R5, R20, RZ ;  /* 0x0000001405087224 */ /* 0x000fc800078e02ff */
[----:B------:R-:W-:Y:S02]  /*adc0*/  IMAD R5, R9, R21, R8 ;  /* 0x0000001509057224 */ /* 0x000fe400078e0208 */
[----:B------:R-:W-:Y:S01]  /*add0*/  IMAD.MOV.U32 R8, RZ, RZ, -0x1 ;  /* 0xffffffffff087424 */ /* 0x000fe200078e00ff */
[----:B------:R-:W4:Y:S01]  /*ade0*/  LDC R14, c[0x0][0x608] ;  /* 0x00018200ff0e7b82 */ /* 0x000f220000000800 */
[----:B------:R-:W-:Y:S01]  /*adf0*/  IMAD.IADD R5, R7, 0x1, R5 ;  /* 0x0000000107057824 */ /* 0x000fe200078e0205 */
[----:B------:R-:W-:-:S04]  /*ae00*/  I2FP.F32.U32 R7, R3 ;  /* 0x0000000300077245 */ /* 0x000fc80000201000 */
[-C--:B0-----:R-:W-:Y:S01]  /*ae10*/  SHF.R.U64 R10, R6, R22.reuse, R5 ;  /* 0x00000016060a7219 */ /* 0x081fe20000001205 */
[----:B--2---:R-:W-:Y:S01]  /*ae20*/  IMAD.MOV R6, RZ, RZ, -R11 ;  /* 0x000000ffff067224 */ /* 0x004fe200078e0a0b */
[----:B------:R-:W0:Y:S01]  /*ae30*/  LDC R9, c[0x0][0x658] ;  /* 0x00019600ff097b82 */ /* 0x000e220000000800 */
[----:B-1----:R-:W-:Y:S01]  /*ae40*/  ISETP.NE.U32.AND P0, PT, R24, RZ, PT ;  /* 0x000000ff1800720c */ /* 0x002fe20003f05070 */
[----:B------:R-:W-:Y:S01]  /*ae50*/  FMUL R7, R7, UR4 ;  /* 0x0000000407077c20 */ /* 0x000fe20008400000 */
[----:B------:R-:W-:Y:S02]  /*ae60*/  SHF.R.U32.HI R5, RZ, R22, R5 ;  /* 0x00000016ff057219 */ /* 0x000fe40000011605 */
[----:B------:R-:W-:-:S03]  /*ae70*/  ISETP.NE.AND.EX P0, PT, R25, RZ, PT, P0 ;  /* 0x000000ff1900720c */ /* 0x000fc60003f05300 */
[----:B------:R-:W1:Y:S01]  /*ae80*/  LDC R20, c[0x0][0x148] ;  /* 0x00005200ff147b82 */ /* 0x000e620000000800 */
[----:B---3--:R-:W-:Y:S02]  /*ae90*/  IMAD R23, R13, R6, R4 ;  /* 0x000000060d177224 */ /* 0x008fe400078e0204 */
[----:B------:R-:W-:-:S05]  /*aea0*/  IMAD.MOV.U32 R6, RZ, RZ, 0x1 ;  /* 0x00000001ff067424 */ /* 0x000fca00078e00ff */
[----:B------:R-:W2:Y:S01]  /*aeb0*/  LDC R21, c[0x0][0x600] ;  /* 0x00018000ff157b82 */ /* 0x000ea20000000800 */
[-CC-:B----4-:R-:W-:Y:S02]  /*aec0*/  SHF.R.U64 R13, R10, R14.reuse, R5.reuse ;  /* 0x0000000e0a0d7219 */ /* 0x190fe40000001205 */
[----:B------:R-:W-:Y:S02]  /*aed0*/  SHF.R.U32.HI R4, RZ, R14, R5 ;  /* 0x0000000eff047219 */ /* 0x000fe40000011605 */
[----:B------:R3:W4:Y:S03]  /*aee0*/  F2I.U32.TRUNC.NTZ R14, R7 ;  /* 0x00000007000e7305 */ /* 0x000726000020f000 */
[----:B------:R-:W1:Y:S01]  /*aef0*/  LDC R26, c[0x0][0x648] ;  /* 0x00019200ff1a7b82 */ /* 0x000e620000000800 */
[-C--:B0-----:R-:W-:Y:S02]  /*af00*/  SHF.R.U64 R15, R13, R9.reuse, R4 ;  /* 0x000000090d0f7219 */ /* 0x081fe40000001204 */
[----:B------:R-:W-:-:S02]  /*af10*/  SHF.L.U32 R8, R8, R9, RZ ;  /* 0x0000000908087219 */ /* 0x000fc400000006ff */
[-C--:B------:R-:W-:Y:S01]  /*af20*/  SHF.R.U32.HI R5, RZ, R9.reuse, R4 ;  /* 0x00000009ff057219 */ /* 0x080fe20000011604 */
[----:B------:R-:W-:Y:S01]  /*af30*/  IMAD.MOV.U32 R4, RZ, RZ, R15 ;  /* 0x000000ffff047224 */ /* 0x000fe200078e000f */
[----:B------:R-:W-:Y:S01]  /*af40*/  SHF.L.U32 R22, R6, R9, RZ ;  /* 0x0000000906167219 */ /* 0x000fe200000006ff */
[----:B------:R-:W0:Y:S01]  /*af50*/  LDC R27, c[0x0][0x638] ;  /* 0x00018e00ff1b7b82 */ /* 0x000e220000000800 */
[----:B------:R-:W-:-:S07]  /*af60*/  LOP3.LUT R28, RZ, R8, RZ, 0x33, !PT ;  /* 0x00000008ff1c7212 */ /* 0x000fce00078e33ff */
        /* <DEDUP_REMOVED lines=12> */
.L_x_289:
[----:B------:R-:W-:Y:S01]  /*b030*/  ISETP.NE.AND P0, PT, R2, 0x1, PT ;  /* 0x000000010200780c */ /* 0x000fe20003f05270 */
[----:B--2---:R-:W-:Y:S01]  /*b040*/  VIADD R7, R21, 0xffffffff ;  /* 0xffffffff15077836 */ /* 0x004fe20000000000 */
[----:B-1----:R-:W-:Y:S01]  /*b050*/  SHF.R.U64 R5, R4, R26, R5 ;  /* 0x0000001a04057219 */ /* 0x002fe20000001205 */
[----:B------:R-:W-:Y:S01]  /*b060*/  IMAD.MOV R14, RZ, RZ, -R14 ;  /* 0x000000ffff0e7224 */ /* 0x000fe200078e0a0e */
[----:B------:R-:W-:Y:S01]  /*b070*/  LOP3.LUT R4, R13, R28, RZ, 0xc0, !PT ;  /* 0x0000001c0d047212 */ /* 0x000fe200078ec0ff */
[----:B------:R-:W-:Y:S01]  /*b080*/  IMAD.MOV.U32 R8, RZ, RZ, R12 ;  /* 0x000000ffff087224 */ /* 0x000fe200078e000c */
[----:B------:R-:W-:Y:S01]  /*b090*/  LOP3.LUT R10, R10, R7, RZ, 0xc0, !PT ;  /* 0x000000070a0a7212 */ /* 0x000fe200078ec0ff */
[----:B------:R-:W-:Y:S02]  /*b0a0*/  IMAD.MOV R6, RZ, RZ, -R5 ;  /* 0x000000ffff067224 */ /* 0x000fe400078e0a05 */
[----:B------:R-:W-:-:S04]  /*b0b0*/  IMAD R4, R22, R5, R4 ;  /* 0x0000000516047224 */ /* 0x000fc800078e0204 */
[----:B------:R-:W-:Y:S02]  /*b0c0*/  @P0 IMAD R23, R20, R14, R3 ;  /* 0x0000000e14170224 */ /* 0x000fe400078e0203 */
[----:B0-----:R-:W-:Y:S02]  /*b0d0*/  IMAD R3, R6, R27, R15 ;  /* 0x0000001b06037224 */ /* 0x001fe400078e020f */
[----:B------:R-:W-:Y:S02]  /*b0e0*/  IMAD R7, R4, R29, R23 ;  /* 0x0000001d04077224 */ /* 0x000fe400078e0217 */
[----:B------:R-:W-:Y:S02]  /*b0f0*/  IMAD R4, R3, R21, R10 ;  /* 0x0000001503047224 */ /* 0x000fe400078e020a */
[----:B------:R-:W-:-:S03]  /*b100*/  IMAD.MOV.U32 R6, RZ, RZ, 0x1 ;  /* 0x00000001ff067424 */ /* 0x000fc600078e00ff */
[----:B------:R-:W-:Y:S02]  /*b110*/  SEL R9, R4, R7, !P0 ;  /* 0x0000000704097207 */ /* 0x000fe40004000000 */
[----:B------:R-:W-:-:S07]  /*b120*/  SEL R7, R7, R4, !P0 ;  /* 0x0000000407077207 */ /* 0x000fce0004000000 */
.L_x_287:
[----:B------:R-:W-:-:S08]  /*b130*/  NOP ;  /* 0x0000000000007918 */ /* 0x000fd00000000000 */
[----:B------:R-:W0:-:S00]  /*b140*/  USETMAXREG.DEALLOC.CTAPOOL 0x28 ;  /* 0x00000028000079c8 */ /* 0x000e0000080e0500 */
[----:B0-----:R-:W-:-:S13]  /*b150*/  ISETP.NE.AND P0, PT, R0, RZ, PT ;  /* 0x000000ff0000720c */ /* 0x001fda0003f05270 */
[----:B------:R-:W-:Y:S05]  /*b160*/  @P0 EXIT ;  /* 0x000000000000094d */ /* 0x000fea0003800000 */
[----:B------:R-:W-:Y:S01]  /*b170*/  LOP3.LUT P0, RZ, R6, 0xff, RZ, 0xc0, !PT ;  /* 0x000000ff06ff7812 */ /* 0x000fe2000780c0ff */
[----:B------:R-:W-:Y:S02]  /*b180*/  IMAD.MOV.U32 R0, RZ, RZ, 0x1 ;  /* 0x00000001ff007424 */ /* 0x000fe400078e00ff */
[----:B------:R-:W-:-:S10]  /*b190*/  IMAD.MOV.U32 R12, RZ, RZ, RZ ;  /* 0x000000ffff0c7224 */ /* 0x000fd400078e00ff */
[----:B------:R-:W-:Y:S05]  /*b1a0*/  @!P0 BRA `(.L_x_290) ;  /* 0x0000000c00bc8947 */ /* 0x000fea0003800000 */
[----:B------:R-:W0:Y:S01]  /*b1b0*/  LDC R0, c[0x0][0x28c] ;  /* 0x0000a300ff007b82 */ /* 0x000e220000000800 */
[----:B------:R-:W-:Y:S01]  /*b1c0*/  ULDC UR21, c[0x0][0x658] ;  /* 0x0001960000157ab9 */ /* 0x000fe20000000800 */
[----:B------:R-:W-:Y:S01]  /*b1d0*/  UMOV UR5, 0xffffffff ;  /* 0xffffffff00057882 */ /* 0x000fe20000000000 */
[----:B------:R-:W-:Y:S01]  /*b1e0*/  ULDC UR4, c[0x0][0xc] ;  /* 0x0000030000047ab9 */ /* 0x000fe20000000800 */
[----:B------:R-:W-:Y:S01]  /*b1f0*/  USHF.L.U32 UR29, UR5, UR21, URZ ;  /* 0x00000015051d7299 */ /* 0x000fe2000800063f */
[C---:B------:R-:W-:Y:S01]  /*b200*/  LOP3.LUT P2, RZ, R18.reuse, 0x7f, RZ, 0xc0, !PT ;  /* 0x0000007f12ff7812 */ /* 0x040fe2000784c0ff */
[----:B------:R-:W-:Y:S01]  /*b210*/  UMOV UR6, 0x1 ;  /* 0x0000000100067882 */ /* 0x000fe20000000000 */
[----:B------:R-:W-:Y:S01]  /*b220*/  ULDC UR5, c[0x0][0x10] ;  /* 0x0000040000057ab9 */ /* 0x000fe20000000800 */
[----:B------:R-:W-:Y:S01]  /*b230*/  LOP3.LUT P0, RZ, R18, 0x1f, RZ, 0xc0, !PT ;  /* 0x0000001f12ff7812 */ /* 0x000fe2000780c0ff */
[----:B------:R-:W-:Y:S01]  /*b240*/  UIMAD.WIDE.U32 UR4, UR4, UR5, URZ ;  /* 0x00000005040472a5 */ /* 0x000fe2000f8e003f */
[----:B------:R-:W-:Y:S01]  /*b250*/  BSSY B0, `(.L_x_290) ;  /* 0x00000e4000007945 */ /* 0x000fe20003800000 */
[----:B------:R-:W-:Y:S01]  /*b260*/  USHF.L.U32 UR21, UR6, UR21, URZ ;  /* 0x0000001506157299 */ /* 0x000fe2000800063f */
[----:B------:R-:W-:Y:S01]  /*b270*/  IMAD.MOV.U32 R13, RZ, RZ, 0x1 ;  /* 0x00000001ff0d7424 */ /* 0x000fe200078e00ff */
[----:B------:R-:W-:Y:S01]  /*b280*/  LOP3.LUT R11, R19, 0x2, RZ, 0xfc, !PT ;  /* 0x00000002130b7812 */ /* 0x000fe200078efcff */
[----:B------:R-:W-:Y:S01]  /*b290*/  ULDC UR6, c[0x0][0x14] ;  /* 0x0000050000067ab9 */ /* 0x000fe20000000800 */
[----:B------:R-:W-:Y:S01]  /*b2a0*/  PLOP3.LUT P0, PT, P0, P2, PT, 0x8a, 0x0 ;  /* 0x000000000000781c */ /* 0x000fe20000705172 */
[----:B------:R-:W-:Y:S01]  /*b2b0*/  UIMAD.WIDE.U32 UR14, UR4, UR6, URZ ;  /* 0x00000006040e72a5 */ /* 0x000fe2000f8e003f */
[----:B------:R-:W-:Y:S01]  /*b2c0*/  IMAD.MOV.U32 R12, RZ, RZ, RZ ;  /* 0x000000ffff0c7224 */ /* 0x000fe200078e00ff */
[----:B------:R-:W-:Y:S01]  /*b2d0*/  UIMAD UR37, UR5, UR6, URZ ;  /* 0x00000006052572a4 */ /* 0x000fe2000f8e023f */
[----:B------:R-:W-:Y:S01]  /*b2e0*/  ULDC UR13, c[0x0][0x600] ;  /* 0x00018000000d7ab9 */ /* 0x000fe20000000800 */
[----:B------:R-:W-:-:S02]  /*b2f0*/  ULOP3.LUT UR29, URZ, UR29, URZ, 0x33, !UPT ;  /* 0x0000001d3f1d7292 */ /* 0x000fc4000f8e333f */
[----:B------:R-:W-:Y:S01]  /*b300*/  UIADD3 UR13, UR13, -0x1, URZ ;  /* 0xffffffff0d0d7890 */ /* 0x000fe2000fffe03f */
[----:B0-----:R-:W-:Y:S01]  /*b310*/  VIADD R0, R0, 0x7f ;  /* 0x0000007f00007836 */ /* 0x001fe20000000000 */
[----:B------:R-:W-:Y:S01]  /*b320*/  UIADD3 UR37, UR15, UR37, URZ ;  /* 0x000000250f257290 */ /* 0x000fe2000fffe03f */
[----:B------:R-:W-:-:S03]  /*b330*/  ULDC.64 UR22, c[0x0][0x198] ;  /* 0x0000660000167ab9 */ /* 0x000fc60000000a00 */
[----:B------:R-:W-:-:S04]  /*b340*/  SHF.R.S32.HI R3, RZ, 0x1f, R0 ;  /* 0x0000001fff037819 */ /* 0x000fc80000011400 */
[----:B------:R-:W-:Y:S01]  /*b350*/  LEA.HI R3, R3, R0, RZ, 0x7 ;  /* 0x0000000003037211 */ /* 0x000fe200078f38ff */
[----:B------:R-:W-:-:S03]  /*b360*/  IMAD.MOV.U32 R0, RZ, RZ, 0x1 ;  /* 0x00000001ff007424 */ /* 0x000fc600078e00ff */
[----:B------:R-:W-:-:S05]  /*b370*/  SHF.R.S32.HI R3, RZ, 0x7, R3 ;  /* 0x00000007ff037819 */ /* 0x000fca0000011403 */
[----:B------:R-:W-:-:S07]  /*b380*/  VIADD R10, R3, 0x1 ;  /* 0x00000001030a7836 */ /* 0x000fce0000000000 */
.L_x_302:
[----:B------:R-:W-:-:S03]  /*b390*/  UMOV UR4, 0xffffffff ;  /* 0xffffffff00047882 */ /* 0x000fc60000000000 */
[----:B------:R-:W-:Y:S05]  /*b3a0*/  BRA.DIV UR4, `(.L_x_291) ;  /* 0x0000001204047947 */ /* 0x000fea000b800000 */
[----:B------:R-:W-:-:S13]  /*b3b0*/  ELECT P6, URZ, PT ;  /* 0x00000000003f782f */ /* 0x000fda00038c0000 */
.L_x_312:
[----:B------:R-:W0:Y:S01]  /*b3c0*/  LDC R4, c[0x0][0x28c] ;  /* 0x0000a300ff047b82 */ /* 0x000e220000000800 */
[----:B------:R-:W-:Y:S01]  /*b3d0*/  BSSY B1, `(.L_x_292) ;  /* 0x000005a000017945 */ /* 0x000fe20003800000 */
[----:B0-----:R-:W-:-:S13]  /*b3e0*/  ISETP.LT.OR P6, PT, R4, 0x1, !P6 ;  /* 0x000000010400780c */ /* 0x001fda00077c1670 */
[----:B------:R-:W-:Y:S05]  /*b3f0*/  @P6 BRA `(.L_x_293) ;  /* 0x00000004005c6947 */ /* 0x000fea0003800000 */
[----:B------:R-:W-:Y:S02]  /*b400*/  IMAD.SHL.U32 R15, R7, 0x80, RZ ;  /* 0x00000080070f7824 */ /* 0x000fe400078e00ff */
[----:B------:R-:W-:Y:S02]  /*b410*/  IMAD.SHL.U32 R18, R9, 0x100, RZ ;  /* 0x0000010009127824 */ /* 0x000fe400078e00ff */
[----:B------:R-:W-:Y:S02]  /*b420*/  IMAD.MOV.U32 R20, RZ, RZ, RZ ;  /* 0x000000ffff147224 */ /* 0x000fe400078e00ff */
[----:B------:R-:W-:Y:S02]  /*b430*/  IMAD.MOV.U32 R4, RZ, RZ, R10 ;  /* 0x000000ffff047224 */ /* 0x000fe400078e000a */
[----:B------:R-:W-:Y:S02]  /*b440*/  IMAD.MOV.U32 R5, RZ, RZ, R0 ;  /* 0x000000ffff057224 */ /* 0x000fe400078e0000 */
[----:B------:R-:W-:-:S07]  /*b450*/  IMAD.MOV.U32 R6, RZ, RZ, R12 ;  /* 0x000000ffff067224 */ /* 0x000fce00078e000c */
.L_x_297:
[----:B------:R-:W0:Y:S01]  /*b460*/  S2R R14, SR_CgaCtaId ;  /* 0x00000000000e7919 */ /* 0x000e220000008800 */
[----:B------:R-:W-:Y:S01]  /*b470*/  MOV R7, 0x400 ;  /* 0x0000040000077802 */ /* 0x000fe20000000f00 */
[----:B------:R-:W1:Y:S03]  /*b480*/  @!P2 LDC R9, c[0x0][0x500] ;  /* 0x00014000ff09ab82 */ /* 0x000e660000000800 */
[----:B0-----:R-:W-:Y:S02]  /*b490*/  LEA R21, R14, R7, 0x18 ;  /* 0x000000070e157211 */ /* 0x001fe400078ec0ff */
[----:B------:R-:W-:-:S03]  /*b4a0*/  SHF.L.U32 R7, R5, 0x1f, RZ ;  /* 0x0000001f05077819 */ /* 0x000fc600000006ff */
[----:B------:R-:W-:-:S04]  /*b4b0*/  IMAD R14, R6, 0x8, R21 ;  /* 0x00000008060e7824 */ /* 0x000fc800078e0215 */
[----:B------:R-:W0:Y:S02]  /*b4c0*/  SYNCS.PHASECHK.TRANS64.TRYWAIT P1, [R14+URZ+0x18], R7 ;  /* 0x000018070e0075a7 */ /* 0x000e24000802017f */
[----:B01----:R-:W-:Y:S05]  /*b4d0*/  @!P1 BRA `(.L_x_294) ;  /* 0x0000000c00d89947 */ /* 0x003fea0003800000 */
.L_x_313:
[----:B0-----:R-:W-:Y:S01]  /*b4e0*/  PRMT R7, R11, 0x9910, RZ ;  /* 0x000099100b077816 */ /* 0x001fe200000000ff */
[----:B------:R0:W-:Y:S03]  /*b4f0*/  @!P2 SYNCS.ARRIVE.TRANS64 RZ, [R14+URZ], R9 ;  /* 0x000000090effa9a7 */ /* 0x0001e6000800003f */
[----:B------:R-:W-:-:S13]  /*b500*/  ISETP.NE.AND P1, PT, R7, 0x2, PT ;  /* 0x000000020700780c */ /* 0x000fda0003f25270 */
[----:B0-----:R-:W-:Y:S05]  /*b510*/  @P1 BRA `(.L_x_295) ;  /* 0x0000000000041947 */ /* 0x001fea0003800000 */
[----:B------:R-:W-:Y:S01]  /*b520*/  BPT.TRAP 0x1 ;  /* 0x000000040000795c */ /* 0x000fe20000300000 */
.L_x_295:
[----:B------:R-:W-:Y:S05]  /*b530*/  @P0 BRA `(.L_x_296) ;  /* 0x0000000000040947 */ /* 0x000fea0003800000 */
[----:B------:R-:W-:Y:S01]  /*b540*/  BPT.TRAP 0x1 ;  /* 0x000000040000795c */ /* 0x000fe20000300000 */
.L_x_296:
[----:B------:R-:W-:Y:S01]  /*b550*/  R2UR UR56, R21 ;  /* 0x00000000153872ca */ /* 0x000fe200000e0000 */
[----:B------:R-:W-:Y:S01]  /*b560*/  IMAD R21, R6, 0x10000, R21 ;  /* 0x0001000006157824 */ /* 0x000fe200078e0215 */
[----:B------:R-:W-:Y:S01]  /*b570*/  R2UR UR10, R20 ;  /* 0x00000000140a72ca */ /* 0x000fe200000e0000 */
[----:B------:R-:W-:Y:S01]  /*b580*/  UIADD3 UR30, UP0, UR22, 0xf0, URZ ;  /* 0x000000f0161e7890 */ /* 0x000fe2000ff1e03f */
[----:B------:R-:W-:Y:S01]  /*b590*/  R2UR UR16, R6 ;  /* 0x00000000061072ca */ /* 0x000fe200000e0000 */
[----:B------:R-:W-:Y:S01]  /*b5a0*/  VIADD R4, R4, 0xffffffff ;  /* 0xffffffff04047836 */ /* 0x000fe20000000000 */
[----:B------:R-:W-:Y:S01]  /*b5b0*/  R2UR UR32, R21 ;  /* 0x00000000152072ca */ /* 0x000fe200000e0000 */
[----:B------:R-:W-:Y:S01]  /*b5c0*/  UIADD3.X UR31, URZ, UR23, URZ, UP0, !UPT ;  /* 0x000000173f1f7290 */ /* 0x000fe200087fe43f */
[----:B------:R-:W-:Y:S01]  /*b5d0*/  R2UR UR9, R14 ;  /* 0x000000000e0972ca */ /* 0x000fe200000e0000 */
[----:B------:R-:W-:Y:S01]  /*b5e0*/  UIADD3 UR6, UP1, UR22, 0x1f0, URZ ;  /* 0x000001f016067890 */ /* 0x000fe2000ff3e03f */
[----:B------:R-:W-:Y:S01]  /*b5f0*/  R2UR UR11, R15 ;  /* 0x000000000f0b72ca */ /* 0x000fe200000e0000 */
[----:B------:R-:W-:Y:S01]  /*b600*/  UMOV UR4, 0x0 ;  /* 0x0000000000047882 */ /* 0x000fe20000000000 */
[----:B------:R-:W-:Y:S01]  /*b610*/  R2UR UR12, R8 ;  /* 0x00000000080c72ca */ /* 0x000fe200000e0000 */
[----:B------:R-:W-:Y:S01]  /*b620*/  UIADD3 UR56, UR56, 0x30100, URZ ;  /* 0x0003010038387890 */ /* 0x000fe2000fffe03f */
[----:B------:R-:W-:Y:S01]  /*b630*/  R2UR UR59, R18 ;  /* 0x00000000123b72ca */ /* 0x000fe200000e0000 */
[----:B------:R-:W-:Y:S01]  /*b640*/  UIADD3 UR50, UR10, 0x20, URZ ;  /* 0x000000200a327890 */ /* 0x000fe2000fffe03f */
[----:B------:R-:W-:Y:S01]  /*b650*/  ISETP.GT.AND P3, PT, R4, 0x1, PT ;  /* 0x000000010400780c */ /* 0x000fe20003f64270 */
[----:B------:R-:W-:Y:S01]  /*b660*/  ULEA UR56, UR16, UR56, 0x11 ;  /* 0x0000003810387291 */ /* 0x000fe2000f8e883f */
[----:B------:R-:W-:Y:S01]  /*b670*/  VIADD R6, R6, 0x1 ;  /* 0x0000000106067836 */ /* 0x000fe20000000000 */
[----:B------:R-:W-:Y:S01]  /*b680*/  UIADD3 UR8, UR32, 0x100, URZ ;  /* 0x0000010020087890 */ /* 0x000fe2000fffe03f */
[----:B------:R-:W-:Y:S01]  /*b690*/  VIADD R20, R20, 0x80 ;  /* 0x0000008014147836 */ /* 0x000fe20000000000 */
[----:B------:R-:W-:-:S02]  /*b6a0*/  UIADD3 UR48, UR32, 0x4100, URZ ;  /* 0x0000410020307890 */ /* 0x000fc4000fffe03f */
[----:B------:R-:W-:Y:S01]  /*b6b0*/  UIADD3 UR42, UR10, 0x40, URZ ;  /* 0x000000400a2a7890 */ /* 0x000fe2000fffe03f */
[C---:B------:R-:W-:Y:S01]  /*b6c0*/  ISETP.NE.AND P1, PT, R6.reuse, 0x3, PT ;  /* 0x000000030600780c */ /* 0x040fe20003f25270 */
[----:B------:R-:W-:Y:S02]  /*b6d0*/  UIADD3 UR40, UR32, 0x8100, URZ ;  /* 0x0000810020287890 */ /* 0x000fe4000fffe03f */
[----:B------:R-:W-:Y:S01]  /*b6e0*/  UIADD3 UR34, UR10, 0x60, URZ ;  /* 0x000000600a227890 */ /* 0x000fe2000fffe03f */
[----:B------:R-:W-:Y:S01]  /*b6f0*/  SEL R14, RZ, 0x1, P1 ;  /* 0x00000001ff0e7807 */ /* 0x000fe20000800000 */
[----:B------:R-:W-:Y:S01]  /*b700*/  UIADD3 UR32, UR32, 0xc100, URZ ;  /* 0x0000c10020207890 */ /* 0x000fe2000fffe03f */
[----:B------:R-:W-:Y:S01]  /*b710*/  SEL R6, R6, RZ, P1 ;  /* 0x000000ff06067207 */ /* 0x000fe20000800000 */
[----:B------:R-:W-:Y:S01]  /*b720*/  UMOV UR5, 0x10000000 ;  /* 0x1000000000057882 */ /* 0x000fe20000000000 */
[----:B------:R-:W-:Y:S01]  /*b730*/  UIADD3.X UR7, URZ, UR23, URZ, UP1, !UPT ;  /* 0x000000173f077290 */ /* 0x000fe20008ffe43f */
[----:B------:R0:W-:Y:S01]  /*b740*/  UTMALDG.3D [UR8], [UR30], desc[UR4] ;  /* 0x000004081e0075b4 */ /* 0x0001e20008011000 */
[----:B------:R-:W-:Y:S01]  /*b750*/  UIADD3 UR24, UR56, 0x8000, URZ ;  /* 0x0000800038187890 */ /* 0x000fe2000fffe03f */
[----:B------:R-:W-:Y:S01]  /*b760*/  LOP3.LUT R5, R5, R14, RZ, 0x3c, !PT ;  /* 0x0000000e05057212 */ /* 0x000fe200078e3cff */
[----:B------:R-:W-:Y:S01]  /*b770*/  UIADD3 UR16, UR56, 0x10000, URZ ;  /* 0x0001000038107890 */ /* 0x000fe2000fffe03f */
[----:B------:R-:W-:Y:S01]  /*b780*/  UMOV UR49, UR9 ;  /* 0x0000000900317c82 */ /* 0x000fe20008000000 */
        /* <DEDUP_REMOVED lines=8> */
[----:B------:R1:W-:Y:S01]  /*b810*/  UTMALDG.3D [UR48], [UR30], desc[UR4] ;  /* 0x000004301e0075b4 */ /* 0x0003e20008011000 */
        /* <DEDUP_REMOVED lines=9> */
[----:B0-----:R-:W-:Y:S01]  /*b8b0*/  UIADD3 UR8, UR56, 0x18000, URZ ;  /* 0x0001800038087890 */ /* 0x001fe2000fffe03f */
[----:B------:R-:W-:Y:S01]  /*b8c0*/  UMOV UR19, UR59 ;  /* 0x0000003b00137c82 */ /* 0x000fe20008000000 */
[----:B------:R-:W-:Y:S01]  /*b8d0*/  UMOV UR20, UR12 ;  /* 0x0000000c00147c82 */ /* 0x000fe20008000000 */
[----:B------:R-:W-:Y:S01]  /*b8e0*/  UMOV UR18, UR42 ;  /* 0x0000002a00127c82 */ /* 0x000fe20008000000 */
[----:B------:R-:W-:Y:S01]  /*b8f0*/  UMOV UR11, UR59 ;  /* 0x0000003b000b7c82 */ /* 0x000fe20008000000 */
[----:B------:R1:W-:Y:S01]  /*b900*/  UTMALDG.3D [UR32], [UR30], desc[UR4] ;  /* 0x000004201e0075b4 */ /* 0x0003e20008011000 */
[----:B------:R-:W-:Y:S01]  /*b910*/  UMOV UR10, UR34 ;  /* 0x00000022000a7c82 */ /* 0x000fe20008000000 */
[----:B------:R1:W-:Y:S01]  /*b920*/  UTMALDG.3D [UR56], [UR6], desc[UR4] ;  /* 0x00000438060075b4 */ /* 0x0003e20008011000 */
[----:B------:R1:W-:Y:S01]  /*b930*/  UTMALDG.3D [UR24], [UR6], desc[UR4] ;  /* 0x00000418060075b4 */ /* 0x0003e20008011000 */
[----:B------:R1:W-:Y:S01]  /*b940*/  UTMALDG.3D [UR16], [UR6], desc[UR4] ;  /* 0x00000410060075b4 */ /* 0x0003e20008011000 */
[----:B------:R1:W-:Y:S02]  /*b950*/  UTMALDG.3D [UR8], [UR6], desc[UR4] ;  /* 0x00000408060075b4 */ /* 0x0003e40008011000 */
[----:B-1----:R-:W-:Y:S05]  /*b960*/  @P3 BRA `(.L_x_297) ;  /* 0xfffffff800bc3947 */ /* 0x002fea000383ffff */
.L_x_293:
[----:B------:R-:W-:Y:S05]  /*b970*/  BSYNC B1 ;  /* 0x0000000000017941 */ /* 0x000fea0003800000 */
.L_x_292:
[----:B------:R-:W-:Y:S01]  /*b980*/  LOP3.LUT P3, RZ, R13, 0xff, RZ, 0xc0, !PT ;  /* 0x000000ff0dff7812 */ /* 0x000fe2000786c0ff */
[----:B------:R-:W-:Y:S01]  /*b990*/  IMAD.IADD R12, R3, 0x1, R12 ;  /* 0x00000001030c7824 */ /* 0x000fe200078e020c */
[----:B------:R-:W-:Y:S01]  /*b9a0*/  IADD3 R16, P4, R16, UR14, RZ ;  /* 0x0000000e10107c10 */ /* 0x000fe2000ff9e0ff */
[----:B------:R-:W-:Y:S01]  /*b9b0*/  ULDC.64 UR4, c[0x0][0x650] ;  /* 0x0001940000047ab9 */ /* 0x000fe20000000a00 */
[----:B------:R-:W-:Y:S01]  /*b9c0*/  BSSY B1, `(.L_x_298) ;  /* 0x000006a000017945 */ /* 0x000fe20003800000 */
[----:B------:R-:W-:Y:S01]  /*b9d0*/  IMAD.MOV.U32 R9, RZ, RZ, -0x1 ;  /* 0xffffffffff097424 */ /* 0x000fe200078e00ff */
[----:B------:R-:W-:Y:S01]  /*b9e0*/  ISETP.GT.U32.AND P1, PT, R12, 0x2, PT ;  /* 0x000000020c00780c */ /* 0x000fe20003f24070 */
[----:B------:R-:W-:Y:S01]  /*b9f0*/  IMAD.MOV.U32 R8, RZ, RZ, -0x1 ;  /* 0xffffffffff087424 */ /* 0x000fe200078e00ff */
[----:B------:R-:W-:Y:S02]  /*ba00*/  IADD3.X R17, R17, UR37, RZ, P4, !PT ;  /* 0x0000002511117c10 */ /* 0x000fe4000a7fe4ff */
[----:B------:R-:W-:-:S02]  /*ba10*/  ISETP.LT.U32.AND P1, PT, R3, 0x3, P1 ;  /* 0x000000030300780c */ /* 0x000fc40000f21070 */
[----:B------:R-:W-:Y:S01]  /*ba20*/  PRMT R13, RZ, 0x7610, R13 ;  /* 0x00007610ff0d7816 */ /* 0x000fe2000000000d */
[----:B------:R-:W0:Y:S01]  /*ba30*/  @P3 S2R R5, SR_CgaCtaId ;  /* 0x0000000000053919 */ /* 0x000e220000008800 */
[----:B------:R-:W-:-:S04]  /*ba40*/  @P3 MOV R4, 0x400 ;  /* 0x0000040000043802 */ /* 0x000fc80000000f00 */
[----:B0-----:R-:W-:Y:S01]  /*ba50*/  @P3 LEA R6, R5, R4, 0x18 ;  /* 0x0000000405063211 */ /* 0x001fe200078ec0ff */
[----:B------:R-:W-:-:S03]  /*ba60*/  IMAD.WIDE.U32 R4, R12, -0x55555555, RZ ;  /* 0xaaaaaaab0c047825 */ /* 0x000fc600078e00ff */
[----:B------:R0:W-:Y:S01]  /*ba70*/  @P3 SYNCS.ARRIVE.TRANS64.A1T0 RZ, [R6+URZ+0x48], RZ ;  /* 0x000048ff06ff39a7 */ /* 0x0001e2000810003f */
[----:B------:R-:W-:Y:S02]  /*ba80*/  ISETP.GE.U32.AND P3, PT, R3, 0x3, PT ;  /* 0x000000030300780c */ /* 0x000fe40003f66070 */
[----:B------:R-:W-:Y:S02]  /*ba90*/  SHF.R.U32.HI R7, RZ, 0x1, R5 ;  /* 0x00000001ff077819 */ /* 0x000fe40000011605 */
[----:B------:R-:W-:Y:S02]  /*baa0*/  SEL R5, RZ, 0x1, !P1 ;  /* 0x00000001ff057807 */ /* 0x000fe40004800000 */
[----:B------:R-:W-:Y:S01]  /*bab0*/  ISETP.GE.U32.AND P1, PT, R16, UR4, PT ;  /* 0x0000000410007c0c */ /* 0x000fe2000bf26070 */
[----:B------:R-:W-:Y:S01]  /*bac0*/  IMAD R12, R7, -0x3, R12 ;  /* 0xfffffffd070c7824 */ /* 0x000fe200078e020c */
[----:B------:R-:W-:Y:S02]  /*bad0*/  LOP3.LUT R0, R0, R5, RZ, 0x3c, !PT ;  /* 0x0000000500007212 */ /* 0x000fe400078e3cff */
[----:B------:R-:W-:-:S02]  /*bae0*/  ISETP.GE.U32.AND.EX P1, PT, R17, UR5, PT, P1 ;  /* 0x0000000511007c0c */ /* 0x000fc4000bf26110 */
[----:B------:R-:W-:Y:S02]  /*baf0*/  PRMT R4, RZ, 0x7610, R4 ;  /* 0x00007610ff047816 */ /* 0x000fe40000000004 */
[----:B------:R-:W-:Y:S01]  /*bb00*/  @P3 LOP3.LUT R0, R0, 0x1, R7, 0x78, !PT ;  /* 0x0000000100003812 */ /* 0x000fe200078e7807 */
[----:B------:R-:W-:-:S08]  /*bb10*/  IMAD.MOV.U32 R7, RZ, RZ, -0x1 ;  /* 0xffffffffff077424 */ /* 0x000fd000078e00ff */
[----:B0-----:R-:W-:Y:S05]  /*bb20*/  @P1 BRA `(.L_x_299) ;  /* 0x00000004004c1947 */ /* 0x001fea0003800000 */
[----:B------:R-:W-:Y:S01]  /*bb30*/  ULDC.64 UR4, c[0x0][0x628] ;  /* 0x00018a0000047ab9 */ /* 0x000fe20000000a00 */
[----:B------:R-:W0:Y:S01]  /*bb40*/  S2R R15, SR_CTAID.X ;  /* 0x00000000000f7919 */ /* 0x000e220000002500 */
[----:B------:R-:W-:Y:S01]  /*bb50*/  ISETP.NE.U32.AND P1, PT, RZ, UR4, PT ;  /* 0x00000004ff007c0c */ /* 0x000fe2000bf25070 */
[----:B------:R-:W-:Y:S01]  /*bb60*/  ULDC UR7, c[0x0][0x630] ;  /* 0x00018c0000077ab9 */ /* 0x000fe20000000800 */
[----:B------:R-:W-:Y:S01]  /*bb70*/  IMAD.MOV.U32 R4, RZ, RZ, R16 ;  /* 0x000000ffff047224 */ /* 0x000fe200078e0010 */
[----:B------:R-:W1:Y:S01]  /*bb80*/  S2R R14, SR_CTAID.Y ;  /* 0x00000000000e7919 */ /* 0x000e620000002600 */
[----:B------:R-:W-:Y:S01]  /*bb90*/  ISETP.NE.AND.EX P1, PT, RZ, UR5, PT, P1 ;  /* 0x00000005ff007c0c */ /* 0x000fe2000bf25310 */
[----:B------:R-:W-:-:S12]  /*bba0*/  IMAD.MOV.U32 R5, RZ, RZ, R17 ;  /* 0x000000ffff057224 */ /* 0x000fd800078e0011 */
[----:B------:R-:W-:Y:S05]  /*bbb0*/  @!P1 BRA `(.L_x_300) ;  /* 0x0000000000289947 */ /* 0x000fea0003800000 */
[----:B------:R-:W-:Y:S02]  /*bbc0*/  ULDC UR6, c[0x0][0x634] ;  /* 0x00018d0000067ab9 */ /* 0x000fe40000000800 */
[----:B------:R-:W-:-:S05]  /*bbd0*/  IADD3 R9, P1, R16, UR6, RZ ;  /* 0x0000000610097c10 */ /* 0x000fca000ff3e0ff */
[----:B------:R-:W-:-:S04]  /*bbe0*/  IMAD.X R21, RZ, RZ, R17, P1 ;  /* 0x000000ffff157224 */ /* 0x000fc800008e0611 */
[----:B------:R-:W-:-:S04]  /*bbf0*/  IMAD.WIDE.U32 R6, R21, UR4, RZ ;  /* 0x0000000415067c25 */ /* 0x000fc8000f8e00ff */
[----:B------:R-:W-:-:S04]  /*bc00*/  IMAD.WIDE.U32 R6, P1, R9, UR5, R6 ;  /* 0x0000000509067c25 */ /* 0x000fc8000f820006 */
[----:B------:R-:W-:-:S04]  /*bc10*/  IMAD.WIDE.U32 R8, R9, UR4, RZ ;  /* 0x0000000409087c25 */ /* 0x000fc8000f8e00ff */
[----:B------:R-:W-:Y:S01]  /*bc20*/  IMAD.X R5, RZ, RZ, RZ, P1 ;  /* 0x000000ffff057224 */ /* 0x000fe200008e06ff */
[----:B------:R-:W-:Y:S01]  /*bc30*/  IADD3 RZ, P1, R9, R6, RZ ;  /* 0x0000000609ff7210 */ /* 0x000fe20007f3e0ff */
[----:B------:R-:W-:-:S04]  /*bc40*/  IMAD.MOV.U32 R4, RZ, RZ, R7 ;  /* 0x000000ffff047224 */ /* 0x000fc800078e0007 */
[----:B------:R-:W-:-:S08]  /*bc50*/  IMAD.WIDE.U32.X R4, R21, UR5, R4, P1 ;  /* 0x0000000515047c25 */ /* 0x000fd000088e0404 */
.L_x_300:
[--C-:B------:R-:W-:Y:S01]  /*bc60*/  SHF.R.U64 R8, R4, UR7, R5.reuse ;  /* 0x0000000704087c19 */ /* 0x100fe20008001205 */
[----:B------:R-:W-:Y:S01]  /*bc70*/  ULDC.64 UR4, c[0x0][0x620] ;  /* 0x0001880000047ab9 */ /* 0x000fe20000000a00 */
[----:B------:R-:W-:Y:S01]  /*bc80*/  SHF.R.U32.HI R4, RZ, UR7, R5 ;  /* 0x00000007ff047c19 */ /* 0x000fe20008011605 */
[----:B------:R-:W2:Y:S01]  /*bc90*/  LDC R24, c[0x0][0x144] ;  /* 0x00005100ff187b82 */ /* 0x000ea20000000800 */
[----:B------:R-:W-:Y:S01]  /*bca0*/  IADD3 R7, P1, RZ, -R8, RZ ;  /* 0x80000008ff077210 */ /* 0x000fe20007f3e0ff */
[----:B------:R-:W-:Y:S01]  /*bcb0*/  ULDC.64 UR8, c[0x0][0x640] ;  /* 0x0001900000087ab9 */ /* 0x000fe20000000a00 */
[----:B0-----:R-:W-:Y:S01]  /*bcc0*/  I2FP.F32.U32 R9, R15 ;  /* 0x0000000f00097245 */ /* 0x001fe20000201000 */
[----:B------:R-:W-:Y:S02]  /*bcd0*/  ULDC UR6, c[0x0][0x608] ;  /* 0x0001820000067ab9 */ /* 0x000fe40000000800 */
[----:B------:R-:W-:Y:S01]  /*bce0*/  IMAD.X R4, RZ, RZ, ~R4, P1 ;  /* 0x000000ffff047224 */ /* 0x000fe200008e0e04 */
[----:B------:R-:W-:Y:S01]  /*bcf0*/  ISETP.NE.U32.AND P1, PT, RZ, UR8, PT ;  /* 0x00000008ff007c0c */ /* 0x000fe2000bf25070 */
[----:B------:R-:W0:Y:S02]  /*bd00*/  LDC R21, c[0x0][0x148] ;  /* 0x00005200ff157b82 */ /* 0x000e240000000800 */
[----:B------:R-:W-:Y:S01]  /*bd10*/  IMAD R6, R4, UR4, RZ ;  /* 0x0000000404067c24 */ /* 0x000fe2000f8e02ff */
[----:B------:R-:W-:Y:S01]  /*bd20*/  ISETP.NE.AND.EX P1, PT, RZ, UR9, PT, P1 ;  /* 0x00000009ff007c0c */ /* 0x000fe2000bf25310 */
[----:B------:R-:W-:Y:S01]  /*bd30*/  IMAD.WIDE.U32 R4, R7, UR4, R16 ;  /* 0x0000000407047c25 */ /* 0x000fe2000f8e0010 */
[----:B------:R-:W-:-:S03]  /*bd40*/  ULDC UR4, c[0x0][0x150] ;  /* 0x0000540000047ab9 */ /* 0x000fc60000000800 */
[----:B------:R-:W-:Y:S02]  /*bd50*/  IMAD R7, R7, UR5, R6 ;  /* 0x0000000507077c24 */ /* 0x000fe4000f8e0206 */
[----:B------:R-:W-:Y:S01]  /*bd60*/  FMUL R6, R9, UR4 ;  /* 0x0000000409067c20 */ /* 0x000fe20008400000 */
[----:B------:R-:W-:Y:S01]  /*bd70*/  ULDC UR4, c[0x0][0x618] ;  /* 0x0001860000047ab9 */ /* 0x000fe20000000800 */
[----:B------:R-:W-:Y:S01]  /*bd80*/  ULDC UR5, c[0x0][0x154] ;  /* 0x0000550000057ab9 */ /* 0x000fe20000000800 */
[----:B------:R-:W-:-:S03]  /*bd90*/  IMAD.IADD R5, R5, 0x1, R7 ;  /* 0x0000000105057824 */ /* 0x000fc600078e0207 */
[----:B------:R-:W3:Y:S02]  /*bda0*/  F2I.U32.TRUNC.NTZ R6, R6 ;  /* 0x0000000600067305 */ /* 0x000ee4000020f000 */
[----:B------:R-:W-:Y:S02]  /*bdb0*/  SHF.R.U64 R9, R4, UR4, R5 ;  /* 0x0000000404097c19 */ /* 0x000fe40008001205 */
[----:B-1----:R-:W-:-:S05]  /*bdc0*/  I2FP.F32.U32 R4, R14 ;  /* 0x0000000e00047245 */ /* 0x002fca0000201000 */
[----:B------:R-:W-:Y:S01]  /*bdd0*/  FMUL R22, R4, UR5 ;  /* 0x0000000504167c20 */ /* 0x000fe20008400000 */
[----:B------:R-:W-:Y:S01]  /*bde0*/  SHF.R.U32.HI R4, RZ, UR4, R5 ;  /* 0x00000004ff047c19 */ /* 0x000fe20008011605 */
[----:B------:R-:W-:-:S03]  /*bdf0*/  ULDC UR4, c[0x0][0x658] ;  /* 0x0001960000047ab9 */ /* 0x000fc60000000800 */
[--C-:B------:R-:W-:Y:S01]  /*be00*/  SHF.R.U64 R20, R9, UR6, R4.reuse ;  /* 0x0000000609147c19 */ /* 0x100fe20008001204 */
[----:B------:R-:W1:Y:S01]  /*be10*/  F2I.U32.TRUNC.NTZ R22, R22 ;  /* 0x0000001600167305 */ /* 0x000e62000020f000 */
[----:B------:R-:W-:Y:S01]  /*be20*/  SHF.R.U32.HI R5, RZ, UR6, R4 ;  /* 0x00000006ff057c19 */ /* 0x000fe20008011604 */
[----:B---3--:R-:W-:-:S03]  /*be30*/  IMAD.MOV R6, RZ, RZ, -R6 ;  /* 0x000000ffff067224 */ /* 0x008fc600078e0a06 */
[----:B------:R-:W-:Y:S01]  /*be40*/  SHF.R.U64 R18, R20, UR4, R5 ;  /* 0x0000000414127c19 */ /* 0x000fe20008001205 */
[----:B--2---:R-:W-:Y:S01]  /*be50*/  IMAD R15, R24, R6, R15 ;  /* 0x00000006180f7224 */ /* 0x004fe200078e020f */
[----:B------:R-:W-:-:S03]  /*be60*/  SHF.R.U32.HI R23, RZ, UR4, R5 ;  /* 0x00000004ff177c19 */ /* 0x000fc60008011605 */
[----:B------:R-:W-:Y:S02]  /*be70*/  IMAD.MOV.U32 R4, RZ, RZ, R18 ;  /* 0x000000ffff047224 */ /* 0x000fe400078e0012 */
[----:B------:R-:W-:Y:S01]  /*be80*/  IMAD.MOV.U32 R5, RZ, RZ, R23 ;  /* 0x000000ffff057224 */ /* 0x000fe200078e0017 */
[----:B-1----:R-:W-:Y:S06]  /*be90*/  @!P1 BRA `(.L_x_301) ;  /* 0x0000000000289947 */ /* 0x002fec0003800000 */
[----:B------:R-:W-:Y:S02]  /*bea0*/  ULDC UR4, c[0x0][0x64c] ;  /* 0x0001930000047ab9 */ /* 0x000fe40000000800 */
[----:B------:R-:W-:-:S05]  /*beb0*/  IADD3 R5, P1, R18, UR4, RZ ;  /* 0x0000000412057c10 */ /* 0x000fca000ff3e0ff */
[----:B------:R-:W-:-:S04]  /*bec0*/  IMAD.X R23, RZ, RZ, R23, P1 ;  /* 0x000000ffff177224 */ /* 0x000fc800008e0617 */
[----:B------:R-:W-:-:S04]  /*bed0*/  IMAD.WIDE.U32 R6, R23, UR8, RZ ;  /* 0x0000000817067c25 */ /* 0x000fc8000f8e00ff */
[----:B------:R-:W-:-:S04]  /*bee0*/  IMAD.WIDE.U32 R6, P1, R5, UR9, R6 ;  /* 0x0000000905067c25 */ /* 0x000fc8000f820006 */
[----:B------:R-:W-:-:S04]  /*bef0*/  IMAD.WIDE.U32 R4, R5, UR8, RZ ;  /* 0x0000000805047c25 */ /* 0x000fc8000f8e00ff */
[----:B------:R-:W-:Y:S01]  /*bf00*/  IMAD.MOV.U32 R4, RZ, RZ, R7 ;  /* 0x000000ffff047224 */ /* 0x000fe200078e0007 */
[----:B------:R-:W-:Y:S01]  /*bf10*/  IADD3 RZ, P3, R5, R6, RZ ;  /* 0x0000000605ff7210 */ /* 0x000fe20007f7e0ff */
[----:B------:R-:W-:-:S04]  /*bf20*/  IMAD.X R5, RZ, RZ, RZ, P1 ;  /* 0x000000ffff057224 */ /* 0x000fc800008e06ff */
[----:B------:R-:W-:-:S08]  /*bf30*/  IMAD.WIDE.U32.X R4, R23, UR9, R4, P3 ;  /* 0x0000000917047c25 */ /* 0x000fd000098e0404 */
.L_x_301:
[----:B------:R-:W-:Y:S01]  /*bf40*/  ISETP.NE.AND P1, PT, R2, 0x1, PT ;  /* 0x000000010200780c */ /* 0x000fe20003f25270 */
[----:B------:R-:W-:Y:S01]  /*bf50*/  ULDC UR4, c[0x0][0x648] ;  /* 0x0001920000047ab9 */ /* 0x000fe20000000800 */
[----:B------:R-:W-:Y:S01]  /*bf60*/  LOP3.LUT R20, R20, UR29, RZ, 0xc0, !PT ;  /* 0x0000001d14147c12 */ /* 0x000fe2000f8ec0ff */
[----:B------:R-:W-:Y:S01]  /*bf70*/  IMAD.MOV R22, RZ, RZ, -R22 ;  /* 0x000000ffff167224 */ /* 0x000fe200078e0a16 */
[----:B------:R-:W-:Y:S01]  /*bf80*/  SHF.R.U64 R5, R4, UR4, R5 ;  /* 0x0000000404057c19 */ /* 0x000fe20008001205 */
[----:B------:R-:W-:Y:S01]  /*bf90*/  ULDC UR4, c[0x0][0x638] ;  /* 0x00018e0000047ab9 */ /* 0x000fe20000000800 */
[----:B------:R-:W-:Y:S01]  /*bfa0*/  LOP3.LUT R9, R9, UR13, RZ, 0xc0, !PT ;  /* 0x0000000d09097c12 */ /* 0x000fe2000f8ec0ff */
[----:B------:R-:W-:Y:S01]  /*bfb0*/  ULDC UR5, c[0x0][0x610] ;  /* 0x0001840000057ab9 */ /* 0x000fe20000000800 */
[----:B------:R-:W-:Y:S02]  /*bfc0*/  IMAD.MOV.U32 R4, RZ, RZ, 0x1 ;  /* 0x00000001ff047424 */ /* 0x000fe400078e00ff */
[----:B------:R-:W-:-:S02]  /*bfd0*/  IMAD.MOV R7, RZ, RZ, -R5 ;  /* 0x000000ffff077224 */ /* 0x000fc400078e0a05 */
[----:B------:R-:W-:Y:S02]  /*bfe0*/  IMAD R20, R5, UR21, R20 ;  /* 0x0000001505147c24 */ /* 0x000fe4000f8e0214 */
[----:B0-----:R-:W-:Y:S02]  /*bff0*/  @P1 IMAD R15, R21, R22, R14 ;  /* 0x00000016150f1224 */ /* 0x001fe400078e020e */
[----:B------:R-:W-:Y:S01]  /*c000*/  IMAD R18, R7, UR4, R18 ;  /* 0x0000000407127c24 */ /* 0x000fe2000f8e0212 */
[----:B------:R-:W-:Y:S01]  /*c010*/  ULDC UR4, c[0x0][0x600] ;  /* 0x0001800000047ab9 */ /* 0x000fe20000000800 */
[----:B------:R-:W-:Y:S02]  /*c020*/  IMAD R15, R20, UR5, R15 ;  /* 0x00000005140f7c24 */ /* 0x000fe4000f8e020f */
[----:B------:R-:W-:-:S05]  /*c030*/  IMAD R18, R18, UR4, R9 ;  /* 0x0000000412127c24 */ /* 0x000fca000f8e0209 */
[----:B------:R-:W-:Y:S02]  /*c040*/  SEL R9, R18, R15, !P1 ;  /* 0x0000000f12097207 */ /* 0x000fe40004800000 */
[----:B------:R-:W-:-:S07]  /*c050*/  SEL R7, R15, R18, !P1 ;  /* 0x000000120f077207 */ /* 0x000fce0004800000 */
.L_x_299:
[----:B------:R-:W-:Y:S05]  /*c060*/  BSYNC B1 ;  /* 0x0000000000017941 */ /* 0x000fea0003800000 */
.L_x_298:
[----:B------:R-:W-:-:S13]  /*c070*/  LOP3.LUT P1, RZ, R4, 0xff, RZ, 0xc0, !PT ;  /* 0x000000ff04ff7812 */ /* 0x000fda000782c0ff */
[----:B------:R-:W-:Y:S05]  /*c080*/  @P1 BRA `(.L_x_302) ;  /* 0xfffffff000c01947 */ /* 0x000fea000383ffff */
[----:B------:R-:W-:Y:S05]  /*c090*/  BSYNC B0 ;  /* 0x0000000000007941 */ /* 0x000fea0003800000 */
.L_x_290:
[----:B------:R-:W-:-:S03]  /*c0a0*/  UMOV UR4, 0xffffffff ;  /* 0xffffffff00047882 */ /* 0x000fc60000000000 */
[----:B------:R-:W-:Y:S05]  /*c0b0*/  BRA.DIV UR4, `(.L_x_303) ;  /* 0x0000000204f47947 */ /* 0x000fea000b800000 */
[----:B------:R-:W-:-:S13]  /*c0c0*/  ELECT P6, URZ, PT ;  /* 0x00000000003f782f */ /* 0x000fda00038c0000 */
.L_x_316:
[----:B------:R-:W-:Y:S04]  /*c0d0*/  BSSY B0, `(.L_x_304) ;  /* 0x0000022000007945 */ /* 0x000fe80003800000 */
[----:B------:R-:W-:Y:S05]  /*c0e0*/  @!P6 BRA `(.L_x_305) ;  /* 0x000000000080e947 */ /* 0x000fea0003800000 */
[----:B------:R-:W-:-:S04]  /*c0f0*/  LOP3.LUT R19, R19, 0x2, RZ, 0xfc, !PT ;  /* 0x0000000213137812 */ /* 0x000fc800078efcff */
[----:B------:R-:W-:-:S13]  /*c100*/  ISETP.NE.AND P0, PT, R19, 0x3, PT ;  /* 0x000000031300780c */ /* 0x000fda0003f05270 */
[----:B------:R-:W-:Y:S05]  /*c110*/  @!P0 BRA `(.L_x_306) ;  /* 0x0000000000048947 */ /* 0x000fea0003800000 */
[----:B------:R-:W-:Y:S01]  /*c120*/  BPT.TRAP 0x1 ;  /* 0x000000040000795c */ /* 0x000fe20000300000 */
.L_x_306:
[----:B------:R-:W0:Y:S01]  /*c130*/  S2R R3, SR_CgaCtaId ;  /* 0x0000000000037919 */ /* 0x000e220000008800 */
[----:B------:R-:W-:-:S04]  /*c140*/  MOV R2, 0x400 ;  /* 0x0000040000027802 */ /* 0x000fc80000000f00 */
[----:B0-----:R-:W-:Y:S02]  /*c150*/  LEA R3, R3, R2, 0x18 ;  /* 0x0000000203037211 */ /* 0x001fe400078ec0ff */
[----:B------:R-:W-:-:S03]  /*c160*/  SHF.L.U32 R2, R0, 0x1f, RZ ;  /* 0x0000001f00027819 */ /* 0x000fc600000006ff */
[----:B------:R-:W-:-:S04]  /*c170*/  VIADD R3, R3, 0x18 ;  /* 0x0000001803037836 */ /* 0x000fc80000000000 */
[C---:B------:R-:W-:Y:S02]  /*c180*/  IMAD R7, R12.reuse, 0x8, R3 ;  /* 0x000000080c077824 */ /* 0x040fe400078e0203 */
[----:B------:R-:W-:Y:S02]  /*c190*/  VIADD R12, R12, 0x1 ;  /* 0x000000010c0c7836 */ /* 0x000fe40000000000 */
[----:B------:R-:W0:Y:S03]  /*c1a0*/  SYNCS.PHASECHK.TRANS64.TRYWAIT P0, [R7+URZ], R2 ;  /* 0x00000002070075a7 */ /* 0x000e26000800017f */
[----:B------:R-:W-:-:S04]  /*c1b0*/  ISETP.NE.AND P1, PT, R12, 0x3, PT ;  /* 0x000000030c00780c */ /* 0x000fc80003f25270 */
[----:B------:R-:W-:Y:S02]  /*c1c0*/  SEL R5, RZ, 0x1, P1 ;  /* 0x00000001ff057807 */ /* 0x000fe40000800000 */
[----:B------:R-:W-:Y:S02]  /*c1d0*/  SEL R12, R12, RZ, P1 ;  /* 0x000000ff0c0c7207 */ /* 0x000fe40000800000 */
[----:B------:R-:W-:-:S03]  /*c1e0*/  LOP3.LUT R5, R0, R5, RZ, 0x3c, !PT ;  /* 0x0000000500057212 */ /* 0x000fc600078e3cff */
[----:B------:R-:W-:Y:S01]  /*c1f0*/  IMAD R9, R12, 0x8, R3 ;  /* 0x000000080c097824 */ /* 0x000fe200078e0203 */
[----:B------:R-:W-:Y:S01]  /*c200*/  SHF.L.U32 R4, R5, 0x1f, RZ ;  /* 0x0000001f05047819 */ /* 0x000fe200000006ff */
[----:B0-----:R-:W-:Y:S06]  /*c210*/  @!P0 BRA `(.L_x_307) ;  /* 0x0000000000bc8947 */ /* 0x001fec0003800000 */
.L_x_317:
[----:B------:R-:W1:Y:S01]  /*c220*/  SYNCS.PHASECHK.TRANS64.TRYWAIT P0, [R9+URZ], R4 ;  /* 0x00000004090075a7 */ /* 0x000e62000800017f */
[----:B------:R-:W-:-:S05]  /*c230*/  VIADD R0, R12, 0x1 ;  /* 0x000000010c007836 */ /* 0x000fca0000000000 */
[----:B------:R-:W-:-:S04]  /*c240*/  ISETP.NE.AND P1, PT, R0, 0x3, PT ;  /* 0x000000030000780c */ /* 0x000fc80003f25270 */
[----:B0-----:R-:W-:Y:S02]  /*c250*/  SEL R2, RZ, 0x1, P1 ;  /* 0x00000001ff027807 */ /* 0x001fe40000800000 */
[----:B------:R-:W-:Y:S02]  /*c260*/  SEL R0, R0, RZ, P1 ;  /* 0x000000ff00007207 */ /* 0x000fe40000800000 */
[----:B------:R-:W-:Y:S01]  /*c270*/  LOP3.LUT R2, R5, R2, RZ, 0x3c, !PT ;  /* 0x0000000205027212 */ /* 0x000fe200078e3cff */
[----:B-1----:R-:W-:Y:S06]  /*c280*/  @!P0 BRA `(.L_x_308) ;  /* 0x0000000000b48947 */ /* 0x002fec0003800000 */
.L_x_318:
[----:B------:R-:W-:Y:S01]  /*c290*/  IMAD R3, R0, 0x8, R3 ;  /* 0x0000000800037824 */ /* 0x000fe200078e0203 */
[----:B------:R-:W-:-:S07]  /*c2a0*/  SHF.L.U32 R0, R2, 0x1f, RZ ;  /* 0x0000001f02007819 */ /* 0x000fce00000006ff */
.L_x_309:
[----:B-1----:R1:W2:Y:S02]  /*c2b0*/  SYNCS.PHASECHK.TRANS64.TRYWAIT P0, [R3+URZ], R0 ;  /* 0x00000000030075a7 */ /* 0x0022a4000800017f */
[----:B--2---:R-:W-:Y:S05]  /*c2c0*/  @!P0 NANOSLEEP.SYNCS 0x989680 ;  /* 0x009896800000895d */ /* 0x004fea0003900000 */
[----:B------:R-:W2:Y:S02]  /*c2d0*/  @!P0 SYNCS.PHASECHK.TRANS64 P0, [R3+URZ], R0 ;  /* 0x00000000030085a7 */ /* 0x000ea4000800007f */
[----:B--2---:R-:W-:Y:S05]  /*c2e0*/  @!P0 BRA `(.L_x_309) ;  /* 0xfffffffc00f08947 */ /* 0x004fea000383ffff */
.L_x_305:
[----:B------:R-:W-:Y:S05]  /*c2f0*/  BSYNC B0 ;  /* 0x0000000000007941 */ /* 0x000fea0003800000 */
.L_x_304:
[----:B------:R-:W-:Y:S05]  /*c300*/  EXIT ;  /* 0x000000000000794d */ /* 0x000fea0003800000 */
.L_x_17:
[----:B---3--:R3:W4:Y:S02]  /*c310*/  SYNCS.PHASECHK.TRANS64.TRYWAIT P1, [R3+URZ], R0 ;  /* 0x00000000030075a7 */ /* 0x008724000802017f */
[----:B----4-:R-:W-:Y:S05]  /*c320*/  @!P1 NANOSLEEP.SYNCS 0x989680 ;  /* 0x009896800000995d */ /* 0x010fea0003900000 */
[----:B------:R-:W4:Y:S02]  /*c330*/  @!P1 SYNCS.PHASECHK.TRANS64 P1, [R3+URZ], R0 ;  /* 0x00000000030095a7 */ /* 0x000f24000802007f */
[----:B----4-:R-:W-:Y:S05]  /*c340*/  @!P1 BRA `(.L_x_17) ;  /* 0xfffffffc00f09947 */ /* 0x010fea000383ffff */
[----:B------:R-:W-:Y:S05]  /*c350*/  BRA `(.L_x_16) ;  /* 0xffffff4c00a47947 */ /* 0x000fea000383ffff */
.L_x_22:
[----:B-1----:R-:W-:-:S04]  /*c360*/  IMAD.U32 R4, RZ, RZ, UR9 ;  /* 0x00000009ff047e24 */ /* 0x002fc8000f8e00ff */
[----:B------:R1:W2:Y:S03]  /*c370*/  SYNCS.PHASECHK.TRANS64.TRYWAIT P1, [R4+URZ], R3 ;  /* 0x00000003040075a7 */ /* 0x0002a6000802017f */
[----:B--2---:R-:W-:Y:S05]  /*c380*/  @!P1 NANOSLEEP.SYNCS 0x989680 ;  /* 0x009896800000995d */ /* 0x004fea0003900000 */
[----:B------:R-:W2:Y:S02]  /*c390*/  @!P1 SYNCS.PHASECHK.TRANS64 P1, [R4+URZ], R3 ;  /* 0x00000003040095a7 */ /* 0x000ea4000802007f */
[----:B--2---:R-:W-:Y:S05]  /*c3a0*/  @!P1 BRA `(.L_x_22) ;  /* 0xfffffffc00ec9947 */ /* 0x004fea000383ffff */
[----:B------:R-:W-:Y:S05]  /*c3b0*/  BRA `(.L_x_21) ;  /* 0xffffff58000c7947 */ /* 0x000fea000383ffff */
.L_x_291:
[----:B------:R-:W-:Y:S01]  /*c3c0*/  BSSY B1, `(.L_x_310) ;  /* 0x0000006000017945 */ /* 0x000fe20003800000 */
[----:B------:R-:W-:-:S07]  /*c3d0*/  IMAD.MOV.U32 R15, RZ, RZ, -0x1 ;  /* 0xffffffffff0f7424 */ /* 0x000fce00078e00ff */
[----:B------:R-:W-:Y:S05]  /*c3e0*/  WARPSYNC.COLLECTIVE R15, `(.L_x_311) ;  /* 0x000000000f0c7348 */ /* 0x000fea0003c00000 */
[----:B------:R-:W-:Y:S02]  /*c3f0*/  ELECT P6, UR62, PT ;  /* 0x00000000003e782f */ /* 0x000fe400038c0000 */
[----:B------:R-:W-:Y:S01]  /*c400*/  MOV R14, UR62 ;  /* 0x0000003e000e7c02 */ /* 0x000fe20008000f00 */
[----:B------:R-:W-:Y:S10]  /*c410*/  ENDCOLLECTIVE ;  /* 0x000000000000791b */ /* 0x000ff40003800000 */
.L_x_311:
[----:B------:R-:W-:Y:S05]  /*c420*/  BSYNC B1 ;  /* 0x0000000000017941 */ /* 0x000fea0003800000 */
.L_x_310:
[----:B------:R-:W-:Y:S05]  /*c430*/  BRA `(.L_x_312) ;  /* 0xffffffec00e07947 */ /* 0x000fea000383ffff */
.L_x_294:
[----:B0-----:R0:W1:Y:S02]  /*c440*/  SYNCS.PHASECHK.TRANS64.TRYWAIT P1, [R14+URZ+0x18], R7 ;  /* 0x000018070e0075a7 */ /* 0x001064000802017f */
[----:B-1----:R-:W-:Y:S05]  /*c450*/  @!P1 NANOSLEEP.SYNCS 0x989680 ;  /* 0x009896800000995d */ /* 0x002fea0003900000 */
[----:B------:R-:W1:Y:S02]  /*c460*/  @!P1 SYNCS.PHASECHK.TRANS64 P1, [R14+URZ+0x18], R7 ;  /* 0x000018070e0095a7 */ /* 0x000e64000802007f */
[----:B-1----:R-:W-:Y:S05]  /*c470*/  @!P1 BRA `(.L_x_294) ;  /* 0xfffffffc00f09947 */ /* 0x002fea000383ffff */
[----:B------:R-:W-:Y:S05]  /*c480*/  BRA `(.L_x_313) ;  /* 0xfffffff000147947 */ /* 0x000fea000383ffff */
.L_x_303:
[----:B------:R-:W-:Y:S01]  /*c490*/  BSSY B0, `(.L_x_314) ;  /* 0x0000006000007945 */ /* 0x000fe20003800000 */
[----:B------:R-:W-:-:S07]  /*c4a0*/  IMAD.MOV.U32 R15, RZ, RZ, -0x1 ;  /* 0xffffffffff0f7424 */ /* 0x000fce00078e00ff */
[----:B------:R-:W-:Y:S05]  /*c4b0*/  WARPSYNC.COLLECTIVE R15, `(.L_x_315) ;  /* 0x000000000f0c7348 */ /* 0x000fea0003c00000 */
[----:B------:R-:W-:Y:S02]  /*c4c0*/  ELECT P6, UR62, PT ;  /* 0x00000000003e782f */ /* 0x000fe400038c0000 */
[----:B------:R-:W-:Y:S01]  /*c4d0*/  MOV R14, UR62 ;  /* 0x0000003e000e7c02 */ /* 0x000fe20008000f00 */
[----:B------:R-:W-:Y:S10]  /*c4e0*/  ENDCOLLECTIVE ;  /* 0x000000000000791b */ /* 0x000ff40003800000 */
.L_x_315:
[----:B------:R-:W-:Y:S05]  /*c4f0*/  BSYNC B0 ;  /* 0x0000000000007941 */ /* 0x000fea0003800000 */
.L_x_314:
[----:B------:R-:W-:Y:S05]  /*c500*/  BRA `(.L_x_316) ;  /* 0xfffffff800f07947 */ /* 0x000fea000383ffff */
.L_x_307:
[----:B0-----:R0:W1:Y:S02]  /*c510*/  SYNCS.PHASECHK.TRANS64.TRYWAIT P0, [R7+URZ], R2 ;  /* 0x00000002070075a7 */ /* 0x001064000800017f */
[----:B-1----:R-:W-:Y:S05]  /*c520*/  @!P0 NANOSLEEP.SYNCS 0x989680 ;  /* 0x009896800000895d */ /* 0x002fea0003900000 */
[----:B------:R-:W1:Y:S02]  /*c530*/  @!P0 SYNCS.PHASECHK.TRANS64 P0, [R7+URZ], R2 ;  /* 0x00000002070085a7 */ /* 0x000e64000800007f */
[----:B-1----:R-:W-:Y:S05]  /*c540*/  @!P0 BRA `(.L_x_307) ;  /* 0xfffffffc00f08947 */ /* 0x002fea000383ffff */
[----:B------:R-:W-:Y:S05]  /*c550*/  BRA `(.L_x_317) ;  /* 0xfffffffc00307947 */ /* 0x000fea000383ffff */
.L_x_308:
[----:B0-----:R0:W1:Y:S02]  /*c560*/  SYNCS.PHASECHK.TRANS64.TRYWAIT P0, [R9+URZ], R4 ;  /* 0x00000004090075a7 */ /* 0x001064000800017f */
[----:B-1----:R-:W-:Y:S05]  /*c570*/  @!P0 NANOSLEEP.SYNCS 0x989680 ;  /* 0x009896800000895d */ /* 0x002fea0003900000 */
[----:B------:R-:W1:Y:S02]  /*c580*/  @!P0 SYNCS.PHASECHK.TRANS64 P0, [R9+URZ], R4 ;  /* 0x00000004090085a7 */ /* 0x000e64000800007f */
[----:B-1----:R-:W-:Y:S05]  /*c590*/  @!P0 BRA `(.L_x_308) ;  /* 0xfffffffc00f08947 */ /* 0x002fea000383ffff */
[----:B------:R-:W-:Y:S05]  /*c5a0*/  BRA `(.L_x_318) ;  /* 0xfffffffc00387947 */ /* 0x000fea000383ffff */
.L_x_319:
[----:B------:R-:W-:-:S00]  /*c5b0*/  BRA `(.L_x_319) ;  /* 0xfffffffc00fc7947 */ /* 0x000fc0000383ffff */
[----:B------:R-:W-:-:S00]  /*c5c0*/  NOP ;  /* 0x0000000000007918 */ /* 0x000fc00000000000 */
        /* <DEDUP_REMOVED lines=11> */
.L_x_320:


//--------------------- .nv.global.init           --------------------------
	.section	.nv.global.init,"aw",@progbits
.nv.global.init:
	.type		$str$22,@object
	.size		$str$22,($str$23 - $str$22)
$str$22:
        /*0000*/ 	.byte	0x6b, 0x5f, 0x74, 0x69, 0x6c, 0x65, 0x5f, 0x63, 0x6f, 0x75, 0x6e, 0x74, 0x20, 0x3e, 0x3d, 0x20
        /*0010*/ 	.byte	0x31, 0x00
	.type		$str$23,@object
	.size		$str$23,(__unnamed_1 - $str$23)
$str$23:
        /*0012*/ 	.byte	0x2f, 0x74, 0x6d, 0x70, 0x2f, 0x63, 0x75, 0x74, 0x6c, 0x61, 0x73, 0x73, 0x5f, 0x73, 0x77, 0x65
        /*0022*/ 	.byte	0x65, 0x70, 0x5f, 0x73, 0x72, 0x63, 0x2f, 0x69, 0x6e, 0x63, 0x6c, 0x75, 0x64, 0x65, 0x2f, 0x63
        /*0032*/ 	.byte	0x75, 0x74, 0x6c, 0x61, 0x73, 0x73, 0x2f, 0x67, 0x65, 0x6d, 0x6d, 0x2f, 0x63, 0x6f, 0x6c, 0x6c
        /*0042*/ 	.byte	0x65, 0x63, 0x74, 0x69, 0x76, 0x65, 0x2f, 0x73, 0x6d, 0x39, 0x30, 0x5f, 0x6d, 0x6d, 0x61, 0x5f
        /*0052*/ 	.byte	0x74, 0x6d, 0x61, 0x5f, 0x67, 0x6d, 0x6d, 0x61, 0x5f, 0x73, 0x73, 0x5f, 0x77, 0x61, 0x72, 0x70
        /*0062*/ 	.byte	0x73, 0x70, 0x65, 0x63, 0x69, 0x61, 0x6c, 0x69, 0x7a, 0x65, 0x64, 0x2e, 0x68, 0x70, 0x70, 0x00
	.type		__unnamed_1,@object
	.size		__unnamed_1,(.L_0 - __unnamed_1)
__unnamed_1:
        /*0072*/ 	.byte	0x76, 0x6f, 0x69, 0x64, 0x20, 0x63, 0x75, 0x74, 0x6c, 0x61, 0x73, 0x73, 0x3a, 0x3a, 0x67, 0x65
        /* <DEDUP_REMOVED lines=177> */
        /*0b92*/ 	.byte	0x00
.L_0:


//--------------------- .nv.shared._ZN7cutlass13device_kernelINS_4gemm6kernel13GemmUniversalIN4cute5tupleIJiiiiEEENS1_10collective13CollectiveMmaINS1_34MainloopSm90TmaGmmaWarpSpecializedILi3ENS5_IJNS4_1CILi1EEESB_SB_EEENS1_35KernelTmaWarpSpecializedCooperativeEEENS5_IJNSA_ILi128EEENSA_ILi256EEESF_EEENS_10tfloat32_tENS5_IJlSB_lEEESI_SJ_NS4_8TiledMMAINS4_8MMA_AtomIJNS4_4SM904GMMA30MMA_64x256x8_F32TF32TF32_SS_TNILNSN_7ScaleInE1ELSP_1EEEEEENS4_6LayoutINS5_IJNSA_ILi2EEESB_SB_EEENS5_IJSB_NSA_ILi0EEESV_EEEEENS5_IJNS4_10UnderscoreESY_SY_EEEEENS4_13SM90_TMA_LOADENS4_14ComposedLayoutINS4_7SwizzleILi3ELi4ELi3EEENS4_18smem_ptr_flag_bitsILi32EEENSS_INS5_IJNSA_ILi8EEENSA_ILi32EEEEEENS5_IJS18_SB_EEEEEEEvNS4_8identityES11_S1C_vS1D_EENS_8epilogue10collective6detail29Sm90TmaWarpSpecializedAdapterINS1G_15DefaultEpilogueISI_SJ_SJ_NS1F_6thread17LinearCombinationISI_Li1EffLNS1K_9ScaleType4KindE0ELNS_15FloatRoundStyleE2ESI_EENS1_15EpilogueDefaultEEEEEvvEEEEvNT_6ParamsE --------------------------
	.section	.nv.shared._ZN7cutlass13device_kernelINS_4gemm6kernel13GemmUniversalIN4cute5tupleIJiiiiEEENS1_10collective13CollectiveMmaINS1_34MainloopSm90TmaGmmaWarpSpecializedILi3ENS5_IJNS4_1CILi1EEESB_SB_EEENS1_35KernelTmaWarpSpecializedCooperativeEEENS5_IJNSA_ILi128EEENSA_ILi256EEESF_EEENS_10tfloat32_tENS5_IJlSB_lEEESI_SJ_NS4_8TiledMMAINS4_8MMA_AtomIJNS4_4SM904GMMA30MMA_64x256x8_F32TF32TF32_SS_TNILNSN_7ScaleInE1ELSP_1EEEEEENS4_6LayoutINS5_IJNSA_ILi2EEESB_SB_EEENS5_IJSB_NSA_ILi0EEESV_EEEEENS5_IJNS4_10UnderscoreESY_SY_EEEEENS4_13SM90_TMA_LOADENS4_14ComposedLayoutINS4_7SwizzleILi3ELi4ELi3EEENS4_18smem_ptr_flag_bitsILi32EEENSS_INS5_IJNSA_ILi8EEENSA_ILi32EEEEEENS5_IJS18_SB_EEEEEEEvNS4_8identityES11_S1C_vS1D_EENS_8epilogue10collective6detail29Sm90TmaWarpSpecializedAdapterINS1G_15DefaultEpilogueISI_SJ_SJ_NS1F_6thread17LinearCombinationISI_Li1EffLNS1K_9ScaleType4KindE0ELNS_15FloatRoundStyleE2ESI_EENS1_15EpilogueDefaultEEEEEvvEEEEvNT_6ParamsE,"aw",@nobits
	.sectionflags	@""
	.align	16
	.zero		1024


//--------------------- .nv.shared.reserved.0     --------------------------
	.section	.nv.shared.reserved.0,"aw",@nobits
	.weak		__nv_reservedSMEM_offset_0_alias
	.size		__nv_reservedSMEM_offset_0_alias, 0, 0
	.other		__nv_reservedSMEM_offset_0_alias,@"STO_CUDA_RESERVED_SHARED STV_DEFAULT"
__nv_reservedSMEM_offset_0_alias:
	.zero		0


//--------------------- .nv.global                --------------------------
	.section	.nv.global,"aw",@nobits
.nv.global:
	.type		_ZN39_INTERNAL_a4d53b75_4_k_cu_eb8ef96f_59754cute1_E,@object
	.size		_ZN39_INTERNAL_a4d53b75_4_k_cu_eb8ef96f_59754cute1_E,(_ZN39_INTERNAL_a4d53b75_4_k_cu_eb8ef96f_59754cuda3std3__45__cpo6cbeginE - _ZN39_INTERNAL_a4d53b75_4_k_cu_eb8ef96f_59754cute1_E)
_ZN39_INTERNAL_a4d53b75_4_k_cu_eb8ef96f_59754cute1_E:
	.zero		1
	.type		_ZN39_INTERNAL_a4d53b75_4_k_cu_eb8ef96f_59754cuda3std3__45__cpo6cbeginE,@object
	.size		_ZN39_INTERNAL_a4d53b75_4_k_cu_eb8ef96f_59754cuda3std3__45__cpo6cbeginE,(_ZN39_INTERNAL_a4d53b75_4_k_cu_eb8ef96f_59754cuda3std3__48in_placeE - _ZN39_INTERNAL_a4d53b75_4_k_cu_eb8ef96f_59754cuda3std3__45__cpo6cbeginE)
_ZN39_INTERNAL_a4d53b75_4_k_cu_eb8ef96f_59754cuda3std3__45__cpo6cbeginE:
	.zero		1
	.type		_ZN39_INTERNAL_a4d53b75_4_k_cu_eb8ef96f_59754cuda3std3__48in_placeE,@object
	.size		_ZN39_INTERNAL_a4d53b75_4_k_cu_eb8ef96f_59754cuda3std3__48in_placeE,(_ZN39_INTERNAL_a4d53b75_4_k_cu_eb8ef96f_59754cuda3std6ranges3__45__cpo9iter_moveE - _ZN39_INTERNAL_a4d53b75_4_k_cu_eb8ef96f_59754cuda3std3__48in_placeE)
_ZN39_INTERNAL_a4d53b75_4_k_cu_eb8ef96f_59754cuda3std3__48in_placeE:
	.zero		1
	.type		_ZN39_INTERNAL_a4d53b75_4_k_cu_eb8ef96f_59754cuda3std6ranges3__45__cpo9iter_moveE,@object
	.size		_ZN39_INTERNAL_a4d53b75_4_k_cu_eb8ef96f_59754cuda3std6ranges3__45__cpo9iter_moveE,(_ZN39_INTERNAL_a4d53b75_4_k_cu_eb8ef96f_59754cuda3std3__45__cpo5beginE - _ZN39_INTERNAL_a4d53b75_4_k_cu_eb8ef96f_59754cuda3std6ranges3__45__cpo9iter_moveE)
_ZN39_INTERNAL_a4d53b75_4_k_cu_eb8ef96f_59754cuda3std6ranges3__45__cpo9iter_moveE:
	.zero		1
	.type		_ZN39_INTERNAL_a4d53b75_4_k_cu_eb8ef96f_59754cuda3std3__45__cpo5beginE,@object
	.size		_ZN39_INTERNAL_a4d53b75_4_k_cu_eb8ef96f_59754cuda3std3__45__cpo5beginE,(_ZN39_INTERNAL_a4d53b75_4_k_cu_eb8ef96f_59754cuda3std3__441_GLOBAL__N__a4d53b75_4_k_cu_eb8ef96f_59756ignoreE - _ZN39_INTERNAL_a4d53b75_4_k_cu_eb8ef96f_59754cuda3std3__45__cpo5beginE)
_ZN39_INTERNAL_a4d53b75_4_k_cu_eb8ef96f_59754cuda3std3__45__cpo5beginE:
	.zero		1
	.type		_ZN39_INTERNAL_a4d53b75_4_k_cu_eb8ef96f_59754cuda3std3__441_GLOBAL__N__a4d53b75_4_k_cu_eb8ef96f_59756ignoreE,@object
	.size		_ZN39_INTERNAL_a4d53b75_4_k_cu_eb8ef96f_59754cuda3std3__441_GLOBAL__N__a4d53b75_4_k_cu_eb8ef96f_59756ignoreE,(_ZN39_INTERNAL_a4d53b75_4_k_cu_eb8ef96f_59754cute7productE - _ZN39_INTERNAL_a4d53b75_4_k_cu_eb8ef96f_59754cuda3std3__441_GLOBAL__N__a4d53b75_4_k_cu_eb8ef96f_59756ignoreE)
_ZN39_INTERNAL_a4d53b75_4_k_cu_eb8ef96f_59754cuda3std3__441_GLOBAL__N__a4d53b75_4_k_cu_eb8ef96f_59756ignoreE:
	.zero		1
	.type		_ZN39_INTERNAL_a4d53b75_4_k_cu_eb8ef96f_59754cute7productE,@object
	.size		_ZN39_INTERNAL_a4d53b75_4_k_cu_eb8ef96f_59754cute7productE,(_ZN39_INTERNAL_a4d53b75_4_k_cu_eb8ef96f_59754cuda3std3__45__cpo3endE - _ZN39_INTERNAL_a4d53b75_4_k_cu_eb8ef96f_59754cute7productE)
_ZN39_INTERNAL_a4d53b75_4_k_cu_eb8ef96f_59754cute7productE:
	.zero		1
	.type		_ZN39_INTERNAL_a4d53b75_4_k_cu_eb8ef96f_59754cuda3std3__45__cpo3endE,@object
	.size		_ZN39_INTERNAL_a4d53b75_4_k_cu_eb8ef96f_59754cuda3std3__45__cpo3endE,(_ZN39_INTERNAL_a4d53b75_4_k_cu_eb8ef96f_59754cuda3std3__419piecewise_constructE - _ZN39_INTERNAL_a4d53b75_4_k_cu_eb8ef96f_59754cuda3std3__45__cpo3endE)
_ZN39_INTERNAL_a4d53b75_4_k_cu_eb8ef96f_59754cuda3std3__45__cpo3endE:
	.zero		1
	.type		_ZN39_INTERNAL_a4d53b75_4_k_cu_eb8ef96f_59754cuda3std3__419piecewise_constructE,@object
	.size		_ZN39_INTERNAL_a4d53b75_4_k_cu_eb8ef96f_59754cuda3std3__419piecewise_constructE,(_ZN39_INTERNAL_a4d53b75_4_k_cu_eb8ef96f_59754cuda3std3__45__cpo4cendE - _ZN39_INTERNAL_a4d53b75_4_k_cu_eb8ef96f_59754cuda3std3__419piecewise_constructE)
_ZN39_INTERNAL_a4d53b75_4_k_cu_eb8ef96f_59754cuda3std3__419piecewise_constructE:
	.zero		1
	.type		_ZN39_INTERNAL_a4d53b75_4_k_cu_eb8ef96f_59754cuda3std3__45__cpo4cendE,@object
	.size		_ZN39_INTERNAL_a4d53b75_4_k_cu_eb8ef96f_59754cuda3std3__45__cpo4cendE,(_ZN39_INTERNAL_a4d53b75_4_k_cu_eb8ef96f_59754cuda3std6ranges3__45__cpo4swapE - _ZN39_INTERNAL_a4d53b75_4_k_cu_eb8ef96f_59754cuda3std3__45__cpo4cendE)
_ZN39_INTERNAL_a4d53b75_4_k_cu_eb8ef96f_59754cuda3std3__45__cpo4cendE:
	.zero		1
	.type		_ZN39_INTERNAL_a4d53b75_4_k_cu_eb8ef96f_59754cuda3std6ranges3__45__cpo4swapE,@object
	.size		_ZN39_INTERNAL_a4d53b75_4_k_cu_eb8ef96f_59754cuda3std6ranges3__45__cpo4swapE,(.L_8 - _ZN39_INTERNAL_a4d53b75_4_k_cu_eb8ef96f_59754cuda3std6ranges3__45__cpo4swapE)
_ZN39_INTERNAL_a4d53b75_4_k_cu_eb8ef96f_59754cuda3std6ranges3__45__cpo4swapE:
	.zero		1
.L_8:


//--------------------- .nv.constant0._ZN7cutlass13device_kernelINS_4gemm6kernel13GemmUniversalIN4cute5tupleIJiiiiEEENS1_10collective13CollectiveMmaINS1_34MainloopSm90TmaGmmaWarpSpecializedILi3ENS5_IJNS4_1CILi1EEESB_SB_EEENS1_35KernelTmaWarpSpecializedCooperativeEEENS5_IJNSA_ILi128EEENSA_ILi256EEESF_EEENS_10tfloat32_tENS5_IJlSB_lEEESI_SJ_NS4_8TiledMMAINS4_8MMA_AtomIJNS4_4SM904GMMA30MMA_64x256x8_F32TF32TF32_SS_TNILNSN_7ScaleInE1ELSP_1EEEEEENS4_6LayoutINS5_IJNSA_ILi2EEESB_SB_EEENS5_IJSB_NSA_ILi0EEESV_EEEEENS5_IJNS4_10UnderscoreESY_SY_EEEEENS4_13SM90_TMA_LOADENS4_14ComposedLayoutINS4_7SwizzleILi3ELi4ELi3EEENS4_18smem_ptr_flag_bitsILi32EEENSS_INS5_IJNSA_ILi8EEENSA_ILi32EEEEEENS5_IJS18_SB_EEEEEEEvNS4_8identityES11_S1C_vS1D_EENS_8epilogue10collective6detail29Sm90TmaWarpSpecializedAdapterINS1G_15DefaultEpilogueISI_SJ_SJ_NS1F_6thread17LinearCombinationISI_Li1EffLNS1K_9ScaleType4KindE0ELNS_15FloatRoundStyleE2ESI_EENS1_15EpilogueDefaultEEEEEvvEEEEvNT_6ParamsE --------------------------
	.section	.nv.constant0._ZN7cutlass13device_kernelINS_4gemm6kernel13GemmUniversalIN4cute5tupleIJiiiiEEENS1_10collective13CollectiveMmaINS1_34MainloopSm90TmaGmmaWarpSpecializedILi3ENS5_IJNS4_1CILi1EEESB_SB_EEENS1_35KernelTmaWarpSpecializedCooperativeEEENS5_IJNSA_ILi128EEENSA_ILi256EEESF_EEENS_10tfloat32_tENS5_IJlSB_lEEESI_SJ_NS4_8TiledMMAINS4_8MMA_AtomIJNS4_4SM904GMMA30MMA_64x256x8_F32TF32TF32_SS_TNILNSN_7ScaleInE1ELSP_1EEEEEENS4_6LayoutINS5_IJNSA_ILi2EEESB_SB_EEENS5_IJSB_NSA_ILi0EEESV_EEEEENS5_IJNS4_10UnderscoreESY_SY_EEEEENS4_13SM90_TMA_LOADENS4_14ComposedLayoutINS4_7SwizzleILi3ELi4ELi3EEENS4_18smem_ptr_flag_bitsILi32EEENSS_INS5_IJNSA_ILi8EEENSA_ILi32EEEEEENS5_IJS18_SB_EEEEEEEvNS4_8identityES11_S1C_vS1D_EENS_8epilogue10collective6detail29Sm90TmaWarpSpecializedAdapterINS1G_15DefaultEpilogueISI_SJ_SJ_NS1F_6thread17LinearCombinationISI_Li1EffLNS1K_9ScaleType4KindE0ELNS_15FloatRoundStyleE2ESI_EENS1_15EpilogueDefaultEEEEEvvEEEEvNT_6ParamsE,"a",@progbits
	.sectionflags	@""
	.align	4
.nv.constant0._ZN7cutlass13device_kernelINS_4gemm6kernel13GemmUniversalIN4cute5tupleIJiiiiEEENS1_10collective13CollectiveMmaINS1_34MainloopSm90TmaGmmaWarpSpecializedILi3ENS5_IJNS4_1CILi1EEESB_SB_EEENS1_35KernelTmaWarpSpecializedCooperativeEEENS5_IJNSA_ILi128EEENSA_ILi256EEESF_EEENS_10tfloat32_tENS5_IJlSB_lEEESI_SJ_NS4_8TiledMMAINS4_8MMA_AtomIJNS4_4SM904GMMA30MMA_64x256x8_F32TF32TF32_SS_TNILNSN_7ScaleInE1ELSP_1EEEEEENS4_6LayoutINS5_IJNSA_ILi2EEESB_SB_EEENS5_IJSB_NSA_ILi0EEESV_EEEEENS5_IJNS4_10UnderscoreESY_SY_EEEEENS4_13SM90_TMA_LOADENS4_14ComposedLayoutINS4_7SwizzleILi3ELi4ELi3EEENS4_18smem_ptr_flag_bitsILi32EEENSS_INS5_IJNSA_ILi8EEENSA_ILi32EEEEEENS5_IJS18_SB_EEEEEEEvNS4_8identityES11_S1C_vS1D_EENS_8epilogue10collective6detail29Sm90TmaWarpSpecializedAdapterINS1G_15DefaultEpilogueISI_SJ_SJ_NS1F_6thread17LinearCombinationISI_Li1EffLNS1K_9ScaleType4KindE0ELNS_15FloatRoundStyleE2ESI_EENS1_15EpilogueDefaultEEEEEvvEEEEvNT_6ParamsE:
	.zero		1664


//--------------------- SYMBOLS --------------------------

	.type		.nv.reservedSmem.offset0,@object
	.size		.nv.reservedSmem.offset0,0x4
	.type		__assertfail,@function
